	.headerflags	@"EF_CUDA_TEXMODE_UNIFIED EF_CUDA_64BIT_ADDRESS EF_CUDA_ACCELERATORS EF_CUDA_SM90 EF_CUDA_VIRTUAL_SM(EF_CUDA_SM90)"
	.elftype	@"ET_EXEC"


//--------------------- .nv.info                  --------------------------
	.section	.nv.info,"",@"SHT_CUDA_INFO"
	.align	4


	//----- nvinfo : EIATTR_REGCOUNT
	.align		4
        /*0000*/ 	.byte	0x04, 0x2f
        /*0002*/ 	.short	(.L_1 - .L_0)
	.align		4
.L_0:
        /*0004*/ 	.word	index@(triton_poi_fused__unsafe_index_add_convolution_mul_sub_75)
        /*0008*/ 	.word	0x00000040


	//----- nvinfo : EIATTR_MIN_STACK_SIZE
	.align		4
.L_1:
        /*000c*/ 	.byte	0x04, 0x12
        /*000e*/ 	.short	(.L_3 - .L_2)
	.align		4
.L_2:
        /*0010*/ 	.word	index@(triton_poi_fused__unsafe_index_add_convolution_mul_sub_75)
        /*0014*/ 	.word	0x00000000


	//----- nvinfo : EIATTR_FRAME_SIZE
	.align		4
.L_3:
        /*0018*/ 	.byte	0x04, 0x11
        /*001a*/ 	.short	(.L_5 - .L_4)
	.align		4
.L_4:
        /*001c*/ 	.word	index@(triton_poi_fused__unsafe_index_add_convolution_mul_sub_75)
        /*0020*/ 	.word	0x00000000


	//----- nvinfo : EIATTR_MIN_STACK_SIZE
	.align		4
.L_5:
        /*0024*/ 	.byte	0x04, 0x12
        /*0026*/ 	.short	(.L_7 - .L_6)
	.align		4
.L_6:
        /*0028*/ 	.word	index@(triton_poi_fused__unsafe_index_add_convolution_mul_sub_75)
        /*002c*/ 	.word	0x00000000
.L_7:


//--------------------- .nv.info.triton_poi_fused__unsafe_index_add_convolution_mul_sub_75 --------------------------
	.section	.nv.info.triton_poi_fused__unsafe_index_add_convolution_mul_sub_75,"",@"SHT_CUDA_INFO"
	.sectionflags	@""
	.align	4


	//----- nvinfo : EIATTR_CUDA_API_VERSION
	.align		4
        /*0000*/ 	.byte	0x04, 0x37
        /*0002*/ 	.short	(.L_9 - .L_8)
.L_8:
        /*0004*/ 	.word	0x0000007c


	//----- nvinfo : EIATTR_KPARAM_INFO
	.align		4
.L_9:
        /*0008*/ 	.byte	0x04, 0x17
        /*000a*/ 	.short	(.L_11 - .L_10)
.L_10:
        /*000c*/ 	.word	0x00000000
        /*0010*/ 	.short	0x000a
        /*0012*/ 	.short	0x004c
        /*0014*/ 	.byte	0x00, 0xf0, 0x11, 0x00


	//----- nvinfo : EIATTR_KPARAM_INFO
	.align		4
.L_11:
        /*0018*/ 	.byte	0x04, 0x17
        /*001a*/ 	.short	(.L_13 - .L_12)
.L_12:
        /*001c*/ 	.word	0x00000000
        /*0020*/ 	.short	0x0009
        /*0022*/ 	.short	0x0048
        /*0024*/ 	.byte	0x00, 0xf0, 0x11, 0x00


	//----- nvinfo : EIATTR_KPARAM_INFO
	.align		4
.L_13:
        /*0028*/ 	.byte	0x04, 0x17
        /*002a*/ 	.short	(.L_15 - .L_14)
.L_14:
        /*002c*/ 	.word	0x00000000
        /*0030*/ 	.short	0x0008
        /*0032*/ 	.short	0x0040
        /*0034*/ 	.byte	0x00, 0xf4, 0x21, 0x00


	//----- nvinfo : EIATTR_KPARAM_INFO
	.align		4
.L_15:
        /*0038*/ 	.byte	0x04, 0x17
        /*003a*/ 	.short	(.L_17 - .L_16)
.L_16:
        /*003c*/ 	.word	0x00000000
        /*0040*/ 	.short	0x0007
        /*0042*/ 	.short	0x0038
        /*0044*/ 	.byte	0x00, 0xf4, 0x21, 0x00


	//----- nvinfo : EIATTR_KPARAM_INFO
	.align		4
.L_17:
        /*0048*/ 	.byte	0x04, 0x17
        /*004a*/ 	.short	(.L_19 - .L_18)
.L_18:
        /*004c*/ 	.word	0x00000000
        /*0050*/ 	.short	0x0006
        /*0052*/ 	.short	0x0030
        /*0054*/ 	.byte	0x00, 0xf4, 0x21, 0x00


	//----- nvinfo : EIATTR_KPARAM_INFO
	.align		4
.L_19:
        /*0058*/ 	.byte	0x04, 0x17
        /*005a*/ 	.short	(.L_21 - .L_20)
.L_20:
        /*005c*/ 	.word	0x00000000
        /*0060*/ 	.short	0x0005
        /*0062*/ 	.short	0x0028
        /*0064*/ 	.byte	0x00, 0xf4, 0x21, 0x00


	//----- nvinfo : EIATTR_KPARAM_INFO
	.align		4
.L_21:
        /*0068*/ 	.byte	0x04, 0x17
        /*006a*/ 	.short	(.L_23 - .L_22)
.L_22:
        /*006c*/ 	.word	0x00000000
        /*0070*/ 	.short	0x0004
        /*0072*/ 	.short	0x0020
        /*0074*/ 	.byte	0x00, 0xf4, 0x21, 0x00


	//----- nvinfo : EIATTR_KPARAM_INFO
	.align		4
.L_23:
        /*0078*/ 	.byte	0x04, 0x17
        /*007a*/ 	.short	(.L_25 - .L_24)
.L_24:
        /*007c*/ 	.word	0x00000000
        /*0080*/ 	.short	0x0003
        /*0082*/ 	.short	0x0018
        /*0084*/ 	.byte	0x00, 0xf4, 0x21, 0x00


	//----- nvinfo : EIATTR_KPARAM_INFO
	.align		4
.L_25:
        /*0088*/ 	.byte	0x04, 0x17
        /*008a*/ 	.short	(.L_27 - .L_26)
.L_26:
        /*008c*/ 	.word	0x00000000
        /*0090*/ 	.short	0x0002
        /*0092*/ 	.short	0x0010
        /*0094*/ 	.byte	0x00, 0xf4, 0x21, 0x00


	//----- nvinfo : EIATTR_KPARAM_INFO
	.align		4
.L_27:
        /*0098*/ 	.byte	0x04, 0x17
        /*009a*/ 	.short	(.L_29 - .L_28)
.L_28:
        /*009c*/ 	.word	0x00000000
        /*00a0*/ 	.short	0x0001
        /*00a2*/ 	.short	0x0008
        /*00a4*/ 	.byte	0x00, 0xf4, 0x21, 0x00


	//----- nvinfo : EIATTR_KPARAM_INFO
	.align		4
.L_29:
        /*00a8*/ 	.byte	0x04, 0x17
        /*00aa*/ 	.short	(.L_31 - .L_30)
.L_30:
        /*00ac*/ 	.word	0x00000000
        /*00b0*/ 	.short	0x0000
        /*00b2*/ 	.short	0x0000
        /*00b4*/ 	.byte	0x00, 0xf4, 0x21, 0x00


	//----- nvinfo : EIATTR_SPARSE_MMA_MASK
	.align		4
.L_31:
        /*00b8*/ 	.byte	0x03, 0x50
        /*00ba*/ 	.short	0x0000


	//----- nvinfo : EIATTR_MAXREG_COUNT
	.align		4
        /*00bc*/ 	.byte	0x03, 0x1b
        /*00be*/ 	.short	0x00ff


	//----- nvinfo : EIATTR_EXIT_INSTR_OFFSETS
	.align		4
        /*00c0*/ 	.byte	0x04, 0x1c
        /*00c2*/ 	.short	(.L_33 - .L_32)


	//   ....[0]....
.L_32:
        /*00c4*/ 	.word	0x00001f00


	//   ....[1]....
        /*00c8*/ 	.word	0x00001f20


	//----- nvinfo : EIATTR_REQNTID
	.align		4
.L_33:
        /*00cc*/ 	.byte	0x04, 0x10
        /*00ce*/ 	.short	(.L_35 - .L_34)
.L_34:
        /*00d0*/ 	.word	0x00000100
        /*00d4*/ 	.word	0x00000001
        /*00d8*/ 	.word	0x00000001


	//----- nvinfo : EIATTR_CBANK_PARAM_SIZE
	.align		4
.L_35:
        /*00dc*/ 	.byte	0x03, 0x19
        /*00de*/ 	.short	0x0050


	//----- nvinfo : EIATTR_PARAM_CBANK
	.align		4
        /*00e0*/ 	.byte	0x04, 0x0a
        /*00e2*/ 	.short	(.L_37 - .L_36)
	.align		4
.L_36:
        /*00e4*/ 	.word	index@(.nv.constant0.triton_poi_fused__unsafe_index_add_convolution_mul_sub_75)
        /*00e8*/ 	.short	0x0210
        /*00ea*/ 	.short	0x0050


	//----- nvinfo : EIATTR_SW_WAR
	.align		4
.L_37:
        /*00ec*/ 	.byte	0x04, 0x36
        /*00ee*/ 	.short	(.L_39 - .L_38)
.L_38:
        /*00f0*/ 	.word	0x00000008
.L_39:


//--------------------- .nv.callgraph             --------------------------
	.section	.nv.callgraph,"",@"SHT_CUDA_CALLGRAPH"
	.align	4
	.sectionentsize	8
	.align		4
        /*0000*/ 	.word	0x00000000
	.align		4
        /*0004*/ 	.word	0xffffffff
	.align		4
        /*0008*/ 	.word	0x00000000
	.align		4
        /*000c*/ 	.word	0xfffffffe
	.align		4
        /*0010*/ 	.word	0x00000000
	.align		4
        /*0014*/ 	.word	0xfffffffd
	.align		4
        /*0018*/ 	.word	0x00000000
	.align		4
        /*001c*/ 	.word	0xfffffffc


//--------------------- .text.triton_poi_fused__unsafe_index_add_convolution_mul_sub_75 --------------------------
	.section	.text.triton_poi_fused__unsafe_index_add_convolution_mul_sub_75,"ax",@progbits
	.sectionflags	@"SHF_BARRIERS=1"
	.align	128
        .global         triton_poi_fused__unsafe_index_add_convolution_mul_sub_75
        .type           triton_poi_fused__unsafe_index_add_convolution_mul_sub_75,@function
        .size           triton_poi_fused__unsafe_index_add_convolution_mul_sub_75,(.L_x_1 - triton_poi_fused__unsafe_index_add_convolution_mul_sub_75)
        .other          triton_poi_fused__unsafe_index_add_convolution_mul_sub_75,@"STO_CUDA_ENTRY STV_DEFAULT"
triton_poi_fused__unsafe_index_add_convolution_mul_sub_75:
.text.triton_poi_fused__unsafe_index_add_convolution_mul_sub_75:
[----:B------:R-:W0:Y:S01]  /*0000*/  LDC R1, c[0x0][0x28] ;  /* 0x00000a00ff017b82 */ /* 0x000e220000000800 */
[----:B------:R-:W1:Y:S07]  /*0010*/  S2R R6, SR_TID.X ;  /* 0x0000000000067919 */ /* 0x000e6e0000002100 */
[----:B------:R-:W2:Y:S01]  /*0020*/  LDC.64 R14, c[0x0][0x218] ;  /* 0x00008600ff0e7b82 */ /* 0x000ea20000000a00 */
[----:B------:R-:W-:Y:S01]  /*0030*/  CS2R R24, SRZ ;  /* 0x0000000000187805 */ /* 0x000fe2000001ff00 */
[----:B------:R-:W-:Y:S01]  /*0040*/  ULDC.64 UR6, c[0x0][0x208] ;  /* 0x0000820000067ab9 */ /* 0x000fe20000000a00 */
[----:B------:R-:W3:Y:S05]  /*0050*/  S2R R5, SR_CTAID.X ;  /* 0x0000000000057919 */ /* 0x000eea0000002500 */
[----:B------:R-:W4:Y:S08]  /*0060*/  LDC.64 R26, c[0x0][0x220] ;  /* 0x00008800ff1a7b82 */ /* 0x000f300000000a00 */
[----:B------:R-:W5:Y:S01]  /*0070*/  LDC.64 R28, c[0x0][0x230] ;  /* 0x00008c00ff1c7b82 */ /* 0x000f620000000a00 */
[----:B------:R-:W-:-:S07]  /*0080*/  CS2R R10, SRZ ;  /* 0x00000000000a7805 */ /* 0x000fce000001ff00 */
[----:B------:R-:W5:Y:S01]  /*0090*/  LDC.64 R18, c[0x0][0x240] ;  /* 0x00009000ff127b82 */ /* 0x000f620000000a00 */
[----:B------:R-:W-:Y:S02]  /*00a0*/  CS2R R20, SRZ ;  /* 0x0000000000147805 */ /* 0x000fe4000001ff00 */
[----:B------:R-:W-:Y:S02]  /*00b0*/  CS2R R16, SRZ ;  /* 0x0000000000107805 */ /* 0x000fe4000001ff00 */
[----:B------:R-:W-:Y:S02]  /*00c0*/  CS2R R38, SRZ ;  /* 0x0000000000267805 */ /* 0x000fe4000001ff00 */
[----:B------:R-:W-:Y:S02]  /*00d0*/  CS2R R40, SRZ ;  /* 0x0000000000287805 */ /* 0x000fe4000001ff00 */
[----:B------:R-:W-:Y:S02]  /*00e0*/  CS2R R34, SRZ ;  /* 0x0000000000227805 */ /* 0x000fe4000001ff00 */
[----:B------:R-:W-:-:S02]  /*00f0*/  CS2R R36, SRZ ;  /* 0x0000000000247805 */ /* 0x000fc4000001ff00 */
[----:B-1----:R-:W-:Y:S01]  /*0100*/  SHF.R.U32.HI R3, RZ, 0x6, R6 ;  /* 0x00000006ff037819 */ /* 0x002fe20000011606 */
[----:B------:R-:W-:Y:S01]  /*0110*/  ULDC.64 UR4, c[0x0][0x228] ;  /* 0x00008a0000047ab9 */ /* 0x000fe20000000a00 */
[----:B---3--:R-:W-:Y:S02]  /*0120*/  IMAD.SHL.U32 R4, R5, 0x10, RZ ;  /* 0x0000001005047824 */ /* 0x008fe400078e00ff */
[----:B------:R-:W-:-:S04]  /*0130*/  SGXT.U32 R3, R3, 0x2 ;  /* 0x000000020303781a */ /* 0x000fc80000000000 */
[----:B------:R-:W-:-:S04]  /*0140*/  LOP3.LUT R4, R4, R3, RZ, 0xfc, !PT ;  /* 0x0000000304047212 */ /* 0x000fc800078efcff */
[----:B------:R-:W-:Y:S02]  /*0150*/  SHF.R.S32.HI R3, RZ, 0x1f, R4 ;  /* 0x0000001fff037819 */ /* 0x000fe40000011404 */
[----:B------:R-:W-:Y:S02]  /*0160*/  ISETP.GE.AND P1, PT, R4, 0x40, PT ;  /* 0x000000400400780c */ /* 0x000fe40003f26270 */
[----:B------:R-:W-:-:S04]  /*0170*/  LEA.HI R3, R3, R4, RZ, 0x3 ;  /* 0x0000000403037211 */ /* 0x000fc800078f18ff */
[----:B------:R-:W-:Y:S02]  /*0180*/  SHF.R.S32.HI R9, RZ, 0x3, R3 ;  /* 0x00000003ff097819 */ /* 0x000fe40000011403 */
[----:B------:R-:W-:-:S03]  /*0190*/  LOP3.LUT R31, R3, 0xfffffff8, RZ, 0xc0, !PT ;  /* 0xfffffff8031f7812 */ /* 0x000fc600078ec0ff */
[----:B--2---:R-:W-:-:S04]  /*01a0*/  IMAD.WIDE R12, R9, 0x8, R14 ;  /* 0x00000008090c7825 */ /* 0x004fc800078e020e */
[----:B------:R-:W-:Y:S01]  /*01b0*/  IMAD.IADD R31, R4, 0x1, -R31 ;  /* 0x00000001041f7824 */ /* 0x000fe200078e0a1f */
[----:B------:R1:W2:Y:S03]  /*01c0*/  @!P1 LDG.E.EL.64 R24, desc[UR6][R12.64] ;  /* 0x000000060c189981 */ /* 0x0002a6000c2e1b00 */
[----:B----4-:R-:W-:-:S05]  /*01d0*/  IMAD.WIDE R48, R31, 0x8, R26 ;  /* 0x000000081f307825 */ /* 0x010fca00078e021a */
[----:B------:R-:W3:Y:S01]  /*01e0*/  @!P1 LDG.E.EL.64 R10, desc[UR6][R48.64] ;  /* 0x00000006300a9981 */ /* 0x000ee2000c2e1b00 */
[----:B-----5:R-:W-:Y:S01]  /*01f0*/  IMAD.WIDE R22, R31, 0x8, R28 ;  /* 0x000000081f167825 */ /* 0x020fe200078e021c */
[----:B------:R-:W-:-:S04]  /*0200*/  LOP3.LUT R2, R4, 0x4, RZ, 0xfc, !PT ;  /* 0x0000000404027812 */ /* 0x000fc800078efcff */
[----:B------:R-:W4:Y:S01]  /*0210*/  @!P1 LDG.E.EL.64 R20, desc[UR6][R22.64] ;  /* 0x0000000616149981 */ /* 0x000f22000c2e1b00 */
[----:B0-----:R-:W-:Y:S01]  /*0220*/  IMAD.WIDE R32, R9, 0x8, R18 ;  /* 0x0000000809207825 */ /* 0x001fe200078e0212 */
[----:B------:R-:W-:-:S04]  /*0230*/  SHF.R.S32.HI R3, RZ, 0x1f, R2 ;  /* 0x0000001fff037819 */ /* 0x000fc80000011402 */
[----:B------:R0:W5:Y:S01]  /*0240*/  @!P1 LDG.E.EL.64 R16, desc[UR6][R32.64] ;  /* 0x0000000620109981 */ /* 0x000162000c2e1b00 */
[----:B------:R-:W-:Y:S02]  /*0250*/  LEA.HI R7, R3, R2, RZ, 0x3 ;  /* 0x0000000203077211 */ /* 0x000fe400078f18ff */
[----:B------:R-:W-:Y:S02]  /*0260*/  ISETP.GE.AND P0, PT, R2, 0x40, PT ;  /* 0x000000400200780c */ /* 0x000fe40003f06270 */
[----:B------:R-:W-:-:S04]  /*0270*/  LOP3.LUT R3, R7, 0xfffffff8, RZ, 0xc0, !PT ;  /* 0xfffffff807037812 */ /* 0x000fc800078ec0ff */
[----:B------:R-:W-:Y:S02]  /*0280*/  IADD3 R3, R2, -R3, RZ ;  /* 0x8000000302037210 */ /* 0x000fe40007ffe0ff */
[----:B------:R-:W-:-:S03]  /*0290*/  SHF.R.S32.HI R7, RZ, 0x3, R7 ;  /* 0x00000003ff077819 */ /* 0x000fc60000011407 */
[----:B-1----:R-:W-:-:S04]  /*02a0*/  IMAD.WIDE R12, R3, 0x8, R26 ;  /* 0x00000008030c7825 */ /* 0x002fc800078e021a */
[----:B------:R-:W-:Y:S01]  /*02b0*/  IMAD.WIDE R42, R3, 0x8, R28 ;  /* 0x00000008032a7825 */ /* 0x000fe200078e021c */
[----:B------:R1:W5:Y:S03]  /*02c0*/  @!P0 LDG.E.EL.64 R38, desc[UR6][R12.64] ;  /* 0x000000060c268981 */ /* 0x000366000c2e1b00 */
[C---:B0-----:R-:W-:Y:S01]  /*02d0*/  IMAD.WIDE R32, R7.reuse, 0x8, R14 ;  /* 0x0000000807207825 */ /* 0x041fe200078e020e */
[----:B------:R0:W5:Y:S03]  /*02e0*/  @!P0 LDG.E.EL.64 R40, desc[UR6][R42.64] ;  /* 0x000000062a288981 */ /* 0x000166000c2e1b00 */
[----:B------:R-:W-:Y:S01]  /*02f0*/  IMAD.WIDE R44, R7, 0x8, R18 ;  /* 0x00000008072c7825 */ /* 0x000fe200078e0212 */
[----:B------:R-:W5:Y:S04]  /*0300*/  @!P0 LDG.E.EL.64 R34, desc[UR6][R32.64] ;  /* 0x0000000620228981 */ /* 0x000f68000c2e1b00 */
[----:B------:R0:W5:Y:S01]  /*0310*/  @!P0 LDG.E.EL.64 R36, desc[UR6][R44.64] ;  /* 0x000000062c248981 */ /* 0x000162000c2e1b00 */
[----:B-1----:R-:W1:Y:S02]  /*0320*/  S2R R13, SR_CTAID.Y ;  /* 0x00000000000d7919 */ /* 0x002e640000002600 */
[----:B-1----:R-:W-:-:S02]  /*0330*/  SHF.R.S32.HI R12, RZ, 0x17, R13 ;  /* 0x00000017ff0c7819 */ /* 0x002fc4000001140d */
[----:B--2---:R-:W-:-:S04]  /*0340*/  SHF.R.U32.HI R47, RZ, 0x1d, R25 ;  /* 0x0000001dff2f7819 */ /* 0x004fc80000011619 */
[----:B------:R-:W-:Y:S02]  /*0350*/  LOP3.LUT R47, R47, 0x4, RZ, 0xc0, !PT ;  /* 0x000000042f2f7812 */ /* 0x000fe400078ec0ff */
[----:B---3--:R-:W-:Y:S02]  /*0360*/  SHF.R.U32.HI R8, RZ, 0x1d, R11 ;  /* 0x0000001dff087819 */ /* 0x008fe4000001160b */
[----:B------:R-:W-:Y:S02]  /*0370*/  IADD3 R0, P2, R24, R47, RZ ;  /* 0x0000002f18007210 */ /* 0x000fe40007f5e0ff */
[----:B0-----:R-:W-:Y:S01]  /*0380*/  LOP3.LUT R43, R8, 0x4, RZ, 0xc0, !PT ;  /* 0x00000004082b7812 */ /* 0x001fe200078ec0ff */
[----:B------:R-:W-:Y:S01]  /*0390*/  IMAD.SHL.U32 R8, R6, 0x4, RZ ;  /* 0x0000000406087824 */ /* 0x000fe200078e00ff */
[----:B------:R-:W-:Y:S01]  /*03a0*/  SHF.L.U32 R45, R0, 0xd, RZ ;  /* 0x0000000d002d7819 */ /* 0x000fe200000006ff */
[----:B------:R-:W-:Y:S01]  /*03b0*/  IMAD.X R47, RZ, RZ, R25, P2 ;  /* 0x000000ffff2f7224 */ /* 0x000fe200010e0619 */
[----:B------:R-:W-:-:S02]  /*03c0*/  IADD3 R42, P2, R10, R43, RZ ;  /* 0x0000002b0a2a7210 */ /* 0x000fc40007f5e0ff */
[----:B----4-:R-:W-:Y:S02]  /*03d0*/  SHF.R.U32.HI R10, RZ, 0x1d, R21 ;  /* 0x0000001dff0a7819 */ /* 0x010fe40000011615 */
[----:B------:R-:W-:Y:S02]  /*03e0*/  LOP3.LUT R8, R8, 0xfc, RZ, 0xc0, !PT ;  /* 0x000000fc08087812 */ /* 0x000fe400078ec0ff */
[----:B------:R-:W-:Y:S02]  /*03f0*/  IADD3.X R43, RZ, R11, RZ, P2, !PT ;  /* 0x0000000bff2b7210 */ /* 0x000fe400017fe4ff */
[----:B------:R-:W-:Y:S02]  /*0400*/  LOP3.LUT R11, R10, 0x4, RZ, 0xc0, !PT ;  /* 0x000000040a0b7812 */ /* 0x000fe400078ec0ff */
[----:B------:R-:W-:Y:S02]  /*0410*/  SGXT R10, R12, 0x1 ;  /* 0x000000010c0a781a */ /* 0x000fe40000000200 */
[----:B------:R-:W-:-:S02]  /*0420*/  PRMT R33, R8, 0x6540, R13 ;  /* 0x0000654008217816 */ /* 0x000fc4000000000d */
[----:B------:R-:W-:Y:S02]  /*0430*/  IADD3 R30, P2, R20, R11, RZ ;  /* 0x0000000b141e7210 */ /* 0x000fe40007f5e0ff */
[----:B-----5:R-:W-:Y:S02]  /*0440*/  SHF.R.U32.HI R25, RZ, 0x1d, R17 ;  /* 0x0000001dff197819 */ /* 0x020fe40000011611 */
[----:B------:R-:W-:Y:S01]  /*0450*/  LEA.HI R11, R10, R33, RZ, 0x9 ;  /* 0x000000210a0b7211 */ /* 0x000fe200078f48ff */
[----:B------:R-:W-:Y:S01]  /*0460*/  IMAD.X R21, RZ, RZ, R21, P2 ;  /* 0x000000ffff157224 */ /* 0x000fe200010e0615 */
[----:B------:R-:W-:Y:S02]  /*0470*/  LOP3.LUT R25, R25, 0x4, RZ, 0xc0, !PT ;  /* 0x0000000419197812 */ /* 0x000fe400078ec0ff */
[----:B------:R-:W-:Y:S02]  /*0480*/  LEA R24, P2, R42, UR4, 0xb ;  /* 0x000000042a187c11 */ /* 0x000fe4000f8458ff */
[----:B------:R-:W-:-:S02]  /*0490*/  LOP3.LUT R12, R11, 0xfffffe00, RZ, 0xc0, !PT ;  /* 0xfffffe000b0c7812 */ /* 0x000fc400078ec0ff */
[----:B------:R-:W-:Y:S02]  /*04a0*/  IADD3 R8, P4, R16, R25, RZ ;  /* 0x0000001910087210 */ /* 0x000fe40007f9e0ff */
[----:B------:R-:W-:Y:S02]  /*04b0*/  LEA.HI.X R25, R42, UR5, R43, 0xb, P2 ;  /* 0x000000052a197c11 */ /* 0x000fe400090f5c2b */
[----:B------:R-:W-:Y:S01]  /*04c0*/  IADD3 R12, R33, -R12, RZ ;  /* 0x8000000c210c7210 */ /* 0x000fe20007ffe0ff */
[----:B------:R-:W-:Y:S01]  /*04d0*/  IMAD.X R17, RZ, RZ, R17, P4 ;  /* 0x000000ffff117224 */ /* 0x000fe200020e0611 */
[----:B------:R-:W-:Y:S01]  /*04e0*/  LEA R20, P3, R30, UR4, 0xb ;  /* 0x000000041e147c11 */ /* 0x000fe2000f8658ff */
[----:B------:R-:W-:Y:S01]  /*04f0*/  IMAD.SHL.U32 R53, R8, 0x2000, RZ ;  /* 0x0000200008357824 */ /* 0x000fe200078e00ff */
[----:B------:R-:W-:Y:S01]  /*0500*/  SHF.L.U64.HI R47, R0, 0xd, R47 ;  /* 0x0000000d002f7819 */ /* 0x000fe2000001022f */
[----:B------:R-:W-:Y:S01]  /*0510*/  IMAD.WIDE R24, R12, 0x4, R24 ;  /* 0x000000040c187825 */ /* 0x000fe200078e0218 */
[----:B------:R-:W-:-:S02]  /*0520*/  LEA.HI.X R21, R30, UR5, R21, 0xb, P3 ;  /* 0x000000051e157c11 */ /* 0x000fc400098f5c15 */
[----:B------:R-:W-:Y:S02]  /*0530*/  SHF.L.U64.HI R51, R8, 0xd, R17 ;  /* 0x0000000d08337819 */ /* 0x000fe40000010211 */
[----:B------:R-:W-:Y:S01]  /*0540*/  IADD3 R16, P2, R24, R45, RZ ;  /* 0x0000002d18107210 */ /* 0x000fe20007f5e0ff */
[----:B------:R-:W-:Y:S01]  /*0550*/  IMAD.WIDE R32, R12, 0x4, R20 ;  /* 0x000000040c207825 */ /* 0x000fe200078e0214 */
[----:B------:R-:W-:Y:S02]  /*0560*/  SHF.R.U32.HI R0, RZ, 0x1d, R39 ;  /* 0x0000001dff007819 */ /* 0x000fe40000011627 */
[----:B------:R-:W-:Y:S02]  /*0570*/  IADD3 R24, P3, R24, R53, RZ ;  /* 0x0000003518187210 */ /* 0x000fe40007f7e0ff */
[----:B------:R-:W-:Y:S02]  /*0580*/  SHF.R.U32.HI R43, RZ, 0x1d, R41 ;  /* 0x0000001dff2b7819 */ /* 0x000fe40000011629 */
[----:B------:R-:W-:Y:S01]  /*0590*/  IADD3.X R17, R25, R47, RZ, P2, !PT ;  /* 0x0000002f19117210 */ /* 0x000fe200017fe4ff */
[----:B------:R-:W-:Y:S01]  /*05a0*/  IMAD.X R25, R25, 0x1, R51, P3 ;  /* 0x0000000119197824 */ /* 0x000fe200018e0633 */
[----:B------:R-:W-:-:S02]  /*05b0*/  LOP3.LUT R21, R0, 0x4, RZ, 0xc0, !PT ;  /* 0x0000000400157812 */ /* 0x000fc400078ec0ff */
[----:B------:R-:W-:Y:S02]  /*05c0*/  IADD3 R20, P3, R32, R45, RZ ;  /* 0x0000002d20147210 */ /* 0x000fe40007f7e0ff */
[----:B------:R-:W-:Y:S02]  /*05d0*/  LOP3.LUT R43, R43, 0x4, RZ, 0xc0, !PT ;  /* 0x000000042b2b7812 */ /* 0x000fe400078ec0ff */
[----:B------:R-:W-:Y:S02]  /*05e0*/  IADD3 R0, P2, R38, R21, RZ ;  /* 0x0000001526007210 */ /* 0x000fe40007f5e0ff */
[----:B------:R-:W-:Y:S02]  /*05f0*/  SHF.R.U32.HI R45, RZ, 0x1d, R35 ;  /* 0x0000001dff2d7819 */ /* 0x000fe40000011623 */
[----:B------:R-:W-:Y:S02]  /*0600*/  IADD3.X R21, R33, R47, RZ, P3, !PT ;  /* 0x0000002f21157210 */ /* 0x000fe40001ffe4ff */
[----:B------:R-:W-:Y:S01]  /*0610*/  IADD3 R32, P4, R32, R53, RZ ;  /* 0x0000003520207210 */ /* 0x000fe20007f9e0ff */
[----:B------:R-:W0:Y:S01]  /*0620*/  LDC.64 R46, c[0x0][0x248] ;  /* 0x00009200ff2e7b82 */ /* 0x000e220000000a00 */
[----:B------:R-:W-:-:S02]  /*0630*/  IADD3 R30, P3, R40, R43, RZ ;  /* 0x0000002b281e7210 */ /* 0x000fc40007f7e0ff */
[----:B------:R-:W-:Y:S01]  /*0640*/  IADD3.X R43, RZ, R39, RZ, P2, !PT ;  /* 0x00000027ff2b7210 */ /* 0x000fe200017fe4ff */
[----:B------:R-:W-:Y:S01]  /*0650*/  IMAD.X R33, R33, 0x1, R51, P4 ;  /* 0x0000000121217824 */ /* 0x000fe200020e0633 */
[----:B------:R-:W-:Y:S01]  /*0660*/  LOP3.LUT R45, R45, 0x4, RZ, 0xc0, !PT ;  /* 0x000000042d2d7812 */ /* 0x000fe200078ec0ff */
[----:B------:R-:W-:Y:S01]  /*0670*/  IMAD.X R41, RZ, RZ, R41, P3 ;  /* 0x000000ffff297224 */ /* 0x000fe200018e0629 */
[----:B------:R-:W-:Y:S02]  /*0680*/  SHF.R.U32.HI R39, RZ, 0x1d, R37 ;  /* 0x0000001dff277819 */ /* 0x000fe40000011625 */
[----:B------:R-:W-:Y:S02]  /*0690*/  IADD3 R40, P2, R34, R45, RZ ;  /* 0x0000002d22287210 */ /* 0x000fe40007f5e0ff */
[----:B------:R-:W-:Y:S02]  /*06a0*/  LOP3.LUT R39, R39, 0x4, RZ, 0xc0, !PT ;  /* 0x0000000427277812 */ /* 0x000fe400078ec0ff */
[----:B------:R-:W-:-:S02]  /*06b0*/  LEA R34, P4, R30, UR4, 0xb ;  /* 0x000000041e227c11 */ /* 0x000fc4000f8858ff */
[----:B------:R-:W-:Y:S02]  /*06c0*/  IADD3.X R45, RZ, R35, RZ, P2, !PT ;  /* 0x00000023ff2d7210 */ /* 0x000fe400017fe4ff */
[----:B------:R-:W-:Y:S02]  /*06d0*/  LEA R38, P3, R0, UR4, 0xb ;  /* 0x0000000400267c11 */ /* 0x000fe4000f8658ff */
[----:B------:R-:W-:Y:S02]  /*06e0*/  IADD3 R8, P5, R36, R39, RZ ;  /* 0x0000002724087210 */ /* 0x000fe40007fbe0ff */
[----:B------:R-:W-:Y:S02]  /*06f0*/  LEA.HI.X R35, R30, UR5, R41, 0xb, P4 ;  /* 0x000000051e237c11 */ /* 0x000fe4000a0f5c29 */
[----:B------:R-:W-:Y:S01]  /*0700*/  LEA.HI.X R39, R0, UR5, R43, 0xb, P3 ;  /* 0x0000000500277c11 */ /* 0x000fe200098f5c2b */
[----:B------:R-:W-:Y:S01]  /*0710*/  IMAD.X R37, RZ, RZ, R37, P5 ;  /* 0x000000ffff257224 */ /* 0x000fe200028e0625 */
[----:B------:R-:W-:Y:S01]  /*0720*/  SHF.L.U32 R41, R40, 0xd, RZ ;  /* 0x0000000d28297819 */ /* 0x000fe200000006ff */
[----:B------:R-:W-:Y:S01]  /*0730*/  IMAD.SHL.U32 R53, R8, 0x2000, RZ ;  /* 0x0000200008357824 */ /* 0x000fe200078e00ff */
[----:B------:R-:W-:Y:S01]  /*0740*/  SHF.L.U64.HI R45, R40, 0xd, R45 ;  /* 0x0000000d282d7819 */ /* 0x000fe2000001022d */
[----:B------:R-:W-:Y:S01]  /*0750*/  IMAD.WIDE R34, R12, 0x4, R34 ;  /* 0x000000040c227825 */ /* 0x000fe200078e0222 */
[----:B------:R-:W-:Y:S01]  /*0760*/  SHF.L.U64.HI R51, R8, 0xd, R37 ;  /* 0x0000000d08337819 */ /* 0x000fe20000010225 */
[----:B------:R-:W1:Y:S01]  /*0770*/  LDC.64 R42, c[0x0][0x238] ;  /* 0x00008e00ff2a7b82 */ /* 0x000e620000000a00 */
[----:B------:R-:W-:Y:S01]  /*0780*/  HFMA2.MMA R0, -RZ, RZ, 0, 0 ;  /* 0x00000000ff007435 */ /* 0x000fe200000001ff */
[----:B------:R-:W-:Y:S01]  /*0790*/  IMAD.WIDE R38, R12, 0x4, R38 ;  /* 0x000000040c267825 */ /* 0x000fe200078e0226 */
[----:B------:R-:W-:-:S02]  /*07a0*/  IADD3 R40, P5, R34, R53, RZ ;  /* 0x0000003522287210 */ /* 0x000fc40007fbe0ff */
[----:B------:R-:W-:Y:S01]  /*07b0*/  IADD3 R36, P3, R34, R41, RZ ;  /* 0x0000002922247210 */ /* 0x000fe20007f7e0ff */
[----:B------:R-:W-:Y:S01]  /*07c0*/  IMAD.MOV.U32 R8, RZ, RZ, RZ ;  /* 0x000000ffff087224 */ /* 0x000fe200078e00ff */
[----:B------:R-:W-:Y:S01]  /*07d0*/  IADD3 R60, P2, R38, R41, RZ ;  /* 0x00000029263c7210 */ /* 0x000fe20007f5e0ff */
[----:B------:R-:W-:Y:S01]  /*07e0*/  IMAD.X R41, R35, 0x1, R51, P5 ;  /* 0x0000000123297824 */ /* 0x000fe200028e0633 */
[----:B------:R-:W-:Y:S01]  /*07f0*/  IADD3.X R37, R35, R45, RZ, P3, !PT ;  /* 0x0000002d23257210 */ /* 0x000fe20001ffe4ff */
[----:B0-----:R-:W-:Y:S01]  /*0800*/  IMAD.WIDE R34, R9, 0x4, R46 ;  /* 0x0000000409227825 */ /* 0x001fe200078e022e */
[----:B------:R-:W-:Y:S02]  /*0810*/  LOP3.LUT R9, R4, 0xc, RZ, 0xfc, !PT ;  /* 0x0000000c04097812 */ /* 0x000fe400078efcff */
[----:B------:R-:W-:Y:S02]  /*0820*/  IADD3 R38, P4, R38, R53, RZ ;  /* 0x0000003526267210 */ /* 0x000fe40007f9e0ff */
[----:B------:R-:W-:Y:S01]  /*0830*/  SHF.R.S32.HI R30, RZ, 0x1f, R9 ;  /* 0x0000001fff1e7819 */ /* 0x000fe20000011409 */
[----:B------:R-:W2:Y:S01]  /*0840*/  @!P1 LDG.E.EL R0, desc[UR6][R34.64] ;  /* 0x0000000622009981 */ /* 0x000ea2000c2e1900 */
[----:B------:R-:W-:Y:S01]  /*0850*/  IADD3.X R61, R39, R45, RZ, P2, !PT ;  /* 0x0000002d273d7210 */ /* 0x000fe200017fe4ff */
[----:B------:R-:W-:Y:S01]  /*0860*/  IMAD.X R39, R39, 0x1, R51, P4 ;  /* 0x0000000127277824 */ /* 0x000fe200020e0633 */
[----:B------:R-:W-:Y:S01]  /*0870*/  LEA.HI R30, R30, R9, RZ, 0x3 ;  /* 0x000000091e1e7211 */ /* 0x000fe200078f18ff */
[----:B------:R-:W-:Y:S01]  /*0880*/  IMAD.WIDE R50, R7, 0x4, R46 ;  /* 0x0000000407327825 */ /* 0x000fe200078e022e */
[----:B------:R-:W-:-:S02]  /*0890*/  LOP3.LUT R7, R4, 0x8, RZ, 0xfc, !PT ;  /* 0x0000000804077812 */ /* 0x000fc400078efcff */
[----:B------:R-:W-:Y:S02]  /*08a0*/  LOP3.LUT R44, R30, 0xfffffff8, RZ, 0xc0, !PT ;  /* 0xfffffff81e2c7812 */ /* 0x000fe400078ec0ff */
[----:B------:R-:W-:Y:S01]  /*08b0*/  PRMT R13, R6, 0x6540, R13 ;  /* 0x00006540060d7816 */ /* 0x000fe2000000000d */
[----:B-1----:R-:W-:Y:S01]  /*08c0*/  IMAD.WIDE R54, R3, 0x4, R42 ;  /* 0x0000000403367825 */ /* 0x002fe200078e022a */
[----:B------:R-:W-:Y:S01]  /*08d0*/  SHF.R.S32.HI R6, RZ, 0x1b, R5 ;  /* 0x0000001bff067819 */ /* 0x000fe20000011405 */
[----:B------:R0:W3:Y:S01]  /*08e0*/  @!P0 LDG.E.EL R8, desc[UR6][R50.64] ;  /* 0x0000000632088981 */ /* 0x0000e2000c2e1900 */
[C---:B------:R-:W-:Y:S01]  /*08f0*/  ISETP.GE.AND P2, PT, R9.reuse, 0x40, PT ;  /* 0x000000400900780c */ /* 0x040fe20003f46270 */
[----:B------:R-:W-:Y:S01]  /*0900*/  IMAD.IADD R53, R9, 0x1, -R44 ;  /* 0x0000000109357824 */ /* 0x000fe200078e0a2c */
[----:B------:R-:W-:Y:S02]  /*0910*/  ISETP.GE.AND P3, PT, R7, 0x40, PT ;  /* 0x000000400700780c */ /* 0x000fe40003f66270 */
[----:B------:R-:W-:-:S02]  /*0920*/  LEA.HI R10, R10, R13, RZ, 0x9 ;  /* 0x0000000d0a0a7211 */ /* 0x000fc400078f48ff */
[----:B------:R-:W-:Y:S01]  /*0930*/  SGXT R6, R6, 0x1 ;  /* 0x000000010606781a */ /* 0x000fe20000000200 */
[----:B------:R-:W-:Y:S01]  /*0940*/  HFMA2.MMA R3, -RZ, RZ, 0, 0 ;  /* 0x00000000ff037435 */ /* 0x000fe200000001ff */
[----:B------:R-:W-:Y:S01]  /*0950*/  LOP3.LUT R10, R10, 0xfffffe00, RZ, 0xc0, !PT ;  /* 0xfffffe000a0a7812 */ /* 0x000fe200078ec0ff */
[----:B0-----:R-:W-:Y:S01]  /*0960*/  IMAD.WIDE R50, R53, 0x4, R42 ;  /* 0x0000000435327825 */ /* 0x001fe200078e022a */
[----:B------:R-:W-:-:S03]  /*0970*/  LEA.HI R5, R6, R7, RZ, 0x3 ;  /* 0x0000000706057211 */ /* 0x000fc600078f18ff */
[----:B------:R-:W-:Y:S01]  /*0980*/  IMAD.WIDE R42, R31, 0x4, R42 ;  /* 0x000000041f2a7825 */ /* 0x000fe200078e022a */
[----:B------:R-:W-:-:S03]  /*0990*/  MOV R31, RZ ;  /* 0x000000ff001f7202 */ /* 0x000fc60000000f00 */
[----:B------:R-:W-:Y:S01]  /*09a0*/  IMAD.MOV.U32 R35, RZ, RZ, RZ ;  /* 0x000000ffff237224 */ /* 0x000fe200078e00ff */
[----:B------:R-:W-:Y:S01]  /*09b0*/  SHF.R.S32.HI R5, RZ, 0x3, R5 ;  /* 0x00000003ff057819 */ /* 0x000fe20000011405 */
[----:B------:R-:W-:Y:S01]  /*09c0*/  IMAD.IADD R6, R13, 0x1, -R10 ;  /* 0x000000010d067824 */ /* 0x000fe200078e0a0a */
[----:B------:R-:W-:Y:S01]  /*09d0*/  SHF.R.S32.HI R13, RZ, 0x3, R30 ;  /* 0x00000003ff0d7819 */ /* 0x000fe2000001141e */
[----:B------:R0:W4:Y:S01]  /*09e0*/  @!P2 LDG.E.EL R3, desc[UR6][R50.64] ;  /* 0x000000063203a981 */ /* 0x000122000c2e1900 */
[----:B------:R-:W-:-:S03]  /*09f0*/  IMAD.WIDE R26, R53, 0x8, R26 ;  /* 0x00000008351a7825 */ /* 0x000fc600078e021a */
[----:B------:R-:W5:Y:S01]  /*0a00*/  @!P1 LDG.E.EL R35, desc[UR6][R42.64] ;  /* 0x000000062a239981 */ /* 0x000f62000c2e1900 */
[----:B------:R-:W-:-:S03]  /*0a10*/  IMAD.WIDE R28, R53, 0x8, R28 ;  /* 0x00000008351c7825 */ /* 0x000fc600078e021c */
[----:B------:R1:W2:Y:S01]  /*0a20*/  @!P3 LDG.E.EL R31, desc[UR6][R42.64] ;  /* 0x000000062a1fb981 */ /* 0x0002a2000c2e1900 */
[----:B------:R-:W-:-:S04]  /*0a30*/  IMAD.WIDE R52, R5, 0x4, R46 ;  /* 0x0000000405347825 */ /* 0x000fc800078e022e */
[----:B0-----:R-:W-:-:S04]  /*0a40*/  IMAD.WIDE R50, R5, 0x8, R14 ;  /* 0x0000000805327825 */ /* 0x001fc800078e020e */
[----:B-1----:R-:W-:-:S04]  /*0a50*/  IMAD.WIDE R42, R5, 0x8, R18 ;  /* 0x00000008052a7825 */ /* 0x002fc800078e0212 */
[----:B------:R-:W-:Y:S02]  /*0a60*/  IMAD.MOV.U32 R5, RZ, RZ, RZ ;  /* 0x000000ffff057224 */ /* 0x000fe400078e00ff */
[----:B------:R-:W-:-:S05]  /*0a70*/  IMAD.WIDE R46, R13, 0x4, R46 ;  /* 0x000000040d2e7825 */ /* 0x000fca00078e022e */
[----:B------:R0:W2:Y:S02]  /*0a80*/  @!P2 LDG.E.EL R5, desc[UR6][R46.64] ;  /* 0x000000062e05a981 */ /* 0x0000a4000c2e1900 */
[----:B0-----:R-:W-:-:S06]  /*0a90*/  CS2R R46, SRZ ;  /* 0x00000000002e7805 */ /* 0x001fcc000001ff00 */
[----:B------:R0:W2:Y:S02]  /*0aa0*/  @!P3 LDG.E.EL.64 R46, desc[UR6][R48.64] ;  /* 0x00000006302eb981 */ /* 0x0000a4000c2e1b00 */
[----:B0-----:R-:W-:-:S06]  /*0ab0*/  CS2R R48, SRZ ;  /* 0x0000000000307805 */ /* 0x001fcc000001ff00 */
[----:B------:R0:W3:Y:S02]  /*0ac0*/  @!P2 LDG.E.EL.64 R48, desc[UR6][R26.64] ;  /* 0x000000061a30a981 */ /* 0x0000e4000c2e1b00 */
[----:B0-----:R-:W-:-:S06]  /*0ad0*/  CS2R R26, SRZ ;  /* 0x00000000001a7805 */ /* 0x001fcc000001ff00 */
[----:B------:R0:W4:Y:S02]  /*0ae0*/  @!P3 LDG.E.EL.64 R26, desc[UR6][R22.64] ;  /* 0x00000006161ab981 */ /* 0x000124000c2e1b00 */
[----:B0-----:R-:W-:-:S06]  /*0af0*/  CS2R R22, SRZ ;  /* 0x0000000000167805 */ /* 0x001fcc000001ff00 */
[----:B------:R0:W5:Y:S02]  /*0b00*/  @!P2 LDG.E.EL.64 R22, desc[UR6][R28.64] ;  /* 0x000000061c16a981 */ /* 0x000164000c2e1b00 */
[----:B0-----:R-:W-:-:S06]  /*0b10*/  CS2R R28, SRZ ;  /* 0x00000000001c7805 */ /* 0x001fcc000001ff00 */
[----:B------:R0:W5:Y:S02]  /*0b20*/  @!P3 LDG.E.EL.64 R28, desc[UR6][R50.64] ;  /* 0x00000006321cb981 */ /* 0x000164000c2e1b00 */
[----:B0-----:R-:W-:-:S06]  /*0b30*/  CS2R R50, SRZ ;  /* 0x0000000000327805 */ /* 0x001fcc000001ff00 */
[----:B------:R0:W5:Y:S01]  /*0b40*/  @!P3 LDG.E.EL.64 R50, desc[UR6][R42.64] ;  /* 0x000000062a32b981 */ /* 0x000162000c2e1b00 */
[----:B------:R-:W-:-:S04]  /*0b50*/  IMAD.WIDE R14, R13, 0x8, R14 ;  /* 0x000000080d0e7825 */ /* 0x000fc800078e020e */
[----:B------:R-:W-:Y:S01]  /*0b60*/  IMAD.WIDE R18, R13, 0x8, R18 ;  /* 0x000000080d127825 */ /* 0x000fe200078e0212 */
[----:B------:R-:W-:-:S10]  /*0b70*/  HFMA2.MMA R10, -RZ, RZ, 0, 0 ;  /* 0x00000000ff0a7435 */ /* 0x000fd400000001ff */
[----:B------:R1:W5:Y:S01]  /*0b80*/  @!P3 LDG.E.EL R10, desc[UR6][R52.64] ;  /* 0x00000006340ab981 */ /* 0x000362000c2e1900 */
[----:B--2---:R-:W-:-:S04]  /*0b90*/  SHF.R.U32.HI R13, RZ, 0x1d, R47 ;  /* 0x0000001dff0d7819 */ /* 0x004fc8000001162f */
[----:B------:R-:W-:-:S04]  /*0ba0*/  LOP3.LUT R13, R13, 0x4, RZ, 0xc0, !PT ;  /* 0x000000040d0d7812 */ /* 0x000fc800078ec0ff */
[----:B------:R-:W-:Y:S02]  /*0bb0*/  IADD3 R30, P4, R46, R13, RZ ;  /* 0x0000000d2e1e7210 */ /* 0x000fe40007f9e0ff */
[----:B---3--:R-:W-:-:S04]  /*0bc0*/  SHF.R.U32.HI R13, RZ, 0x1d, R49 ;  /* 0x0000001dff0d7819 */ /* 0x008fc80000011631 */
[----:B------:R-:W-:Y:S02]  /*0bd0*/  LOP3.LUT R13, R13, 0x4, RZ, 0xc0, !PT ;  /* 0x000000040d0d7812 */ /* 0x000fe400078ec0ff */
[----:B------:R-:W-:Y:S02]  /*0be0*/  IADD3.X R47, RZ, R47, RZ, P4, !PT ;  /* 0x0000002fff2f7210 */ /* 0x000fe400027fe4ff */
[----:B------:R-:W-:Y:S02]  /*0bf0*/  IADD3 R34, P4, R48, R13, RZ ;  /* 0x0000000d30227210 */ /* 0x000fe40007f9e0ff */
[----:B----4-:R-:W-:-:S03]  /*0c00*/  SHF.R.U32.HI R13, RZ, 0x1d, R27 ;  /* 0x0000001dff0d7819 */ /* 0x010fc6000001161b */
[----:B------:R-:W-:Y:S01]  /*0c10*/  IMAD.X R49, RZ, RZ, R49, P4 ;  /* 0x000000ffff317224 */ /* 0x000fe200020e0631 */
[----:B------:R-:W-:-:S04]  /*0c20*/  LOP3.LUT R13, R13, 0x4, RZ, 0xc0, !PT ;  /* 0x000000040d0d7812 */ /* 0x000fc800078ec0ff */
[----:B------:R-:W-:-:S04]  /*0c30*/  IADD3 R13, P4, R26, R13, RZ ;  /* 0x0000000d1a0d7210 */ /* 0x000fc80007f9e0ff */
[----:B------:R-:W-:Y:S02]  /*0c40*/  IADD3.X R44, RZ, R27, RZ, P4, !PT ;  /* 0x0000001bff2c7210 */ /* 0x000fe400027fe4ff */
[----:B-----5:R-:W-:-:S04]  /*0c50*/  SHF.R.U32.HI R27, RZ, 0x1d, R23 ;  /* 0x0000001dff1b7819 */ /* 0x020fc80000011617 */
[----:B------:R-:W-:-:S04]  /*0c60*/  LOP3.LUT R27, R27, 0x4, RZ, 0xc0, !PT ;  /* 0x000000041b1b7812 */ /* 0x000fc800078ec0ff */
[----:B------:R-:W-:Y:S02]  /*0c70*/  IADD3 R46, P4, R22, R27, RZ ;  /* 0x0000001b162e7210 */ /* 0x000fe40007f9e0ff */
[----:B0-----:R-:W-:-:S03]  /*0c80*/  SHF.R.U32.HI R43, RZ, 0x1d, R29 ;  /* 0x0000001dff2b7819 */ /* 0x001fc6000001161d */
[----:B------:R-:W-:Y:S01]  /*0c90*/  IMAD.X R23, RZ, RZ, R23, P4 ;  /* 0x000000ffff177224 */ /* 0x000fe200020e0617 */
[----:B------:R-:W-:-:S04]  /*0ca0*/  LOP3.LUT R43, R43, 0x4, RZ, 0xc0, !PT ;  /* 0x000000042b2b7812 */ /* 0x000fc800078ec0ff */
[----:B-1----:R-:W-:-:S04]  /*0cb0*/  IADD3 R52, P4, R28, R43, RZ ;  /* 0x0000002b1c347210 */ /* 0x002fc80007f9e0ff */
[----:B------:R-:W-:Y:S02]  /*0cc0*/  IADD3.X R53, RZ, R29, RZ, P4, !PT ;  /* 0x0000001dff357210 */ /* 0x000fe400027fe4ff */
[C---:B------:R-:W-:Y:S02]  /*0cd0*/  LEA R42, P4, R30.reuse, UR4, 0xb ;  /* 0x000000041e2a7c11 */ /* 0x040fe4000f8858ff */
[----:B------:R-:W-:Y:S02]  /*0ce0*/  SHF.R.U32.HI R27, RZ, 0x1d, R51 ;  /* 0x0000001dff1b7819 */ /* 0x000fe40000011633 */
[----:B------:R-:W-:Y:S02]  /*0cf0*/  LEA.HI.X R43, R30, UR5, R47, 0xb, P4 ;  /* 0x000000051e2b7c11 */ /* 0x000fe4000a0f5c2f */
[----:B------:R-:W-:Y:S02]  /*0d00*/  LOP3.LUT R27, R27, 0x4, RZ, 0xc0, !PT ;  /* 0x000000041b1b7812 */ /* 0x000fe400078ec0ff */
[----:B------:R-:W-:-:S02]  /*0d10*/  LEA R26, P4, R34, UR4, 0xb ;  /* 0x00000004221a7c11 */ /* 0x000fc4000f8858ff */
[----:B------:R-:W-:Y:S02]  /*0d20*/  IADD3 R48, P5, R50, R27, RZ ;  /* 0x0000001b32307210 */ /* 0x000fe40007fbe0ff */
[----:B------:R-:W-:Y:S02]  /*0d30*/  LEA.HI.X R27, R34, UR5, R49, 0xb, P4 ;  /* 0x00000005221b7c11 */ /* 0x000fe4000a0f5c31 */
[C---:B------:R-:W-:Y:S01]  /*0d40*/  LEA R28, P4, R13.reuse, UR4, 0xb ;  /* 0x000000040d1c7c11 */ /* 0x040fe2000f8858ff */
[----:B------:R-:W-:Y:S02]  /*0d50*/  IMAD.X R51, RZ, RZ, R51, P5 ;  /* 0x000000ffff337224 */ /* 0x000fe400028e0633 */
[----:B------:R-:W-:Y:S01]  /*0d60*/  IMAD.WIDE R42, R12, 0x4, R42 ;  /* 0x000000040c2a7825 */ /* 0x000fe200078e022a */
[----:B------:R-:W-:-:S03]  /*0d70*/  LEA.HI.X R29, R13, UR5, R44, 0xb, P4 ;  /* 0x000000050d1d7c11 */ /* 0x000fc6000a0f5c2c */
[----:B------:R-:W-:Y:S01]  /*0d80*/  IMAD.SHL.U32 R57, R48, 0x2000, RZ ;  /* 0x0000200030397824 */ /* 0x000fe200078e00ff */
[----:B------:R-:W-:Y:S02]  /*0d90*/  LEA R22, P4, R46, UR4, 0xb ;  /* 0x000000042e167c11 */ /* 0x000fe4000f8858ff */
[C---:B------:R-:W-:Y:S02]  /*0da0*/  SHF.L.U32 R47, R52.reuse, 0xd, RZ ;  /* 0x0000000d342f7819 */ /* 0x040fe400000006ff */
[----:B------:R-:W-:Y:S01]  /*0db0*/  SHF.L.U64.HI R13, R52, 0xd, R53 ;  /* 0x0000000d340d7819 */ /* 0x000fe20000010235 */
[----:B------:R-:W-:Y:S01]  /*0dc0*/  IMAD.WIDE R28, R12, 0x4, R28 ;  /* 0x000000040c1c7825 */ /* 0x000fe200078e021c */
[----:B------:R-:W-:Y:S02]  /*0dd0*/  SHF.L.U64.HI R51, R48, 0xd, R51 ;  /* 0x0000000d30337819 */ /* 0x000fe40000010233 */
[----:B------:R-:W-:Y:S02]  /*0de0*/  IADD3 R52, P5, R42, R57, RZ ;  /* 0x000000392a347210 */ /* 0x000fe40007fbe0ff */
[----:B------:R-:W-:-:S02]  /*0df0*/  LEA.HI.X R23, R46, UR5, R23, 0xb, P4 ;  /* 0x000000052e177c11 */ /* 0x000fc4000a0f5c17 */
[----:B------:R-:W-:Y:S01]  /*0e00*/  IADD3 R58, P4, R42, R47, RZ ;  /* 0x0000002f2a3a7210 */ /* 0x000fe20007f9e0ff */
[--C-:B------:R-:W-:Y:S01]  /*0e10*/  IMAD.X R53, R43, 0x1, R51.reuse, P5 ;  /* 0x000000012b357824 */ /* 0x100fe200028e0633 */
[----:B------:R-:W-:Y:S02]  /*0e20*/  IADD3 R56, P5, R28, R57, RZ ;  /* 0x000000391c387210 */ /* 0x000fe40007fbe0ff */
[----:B------:R-:W-:Y:S02]  /*0e30*/  IADD3.X R59, R43, R13, RZ, P4, !PT ;  /* 0x0000000d2b3b7210 */ /* 0x000fe400027fe4ff */
[----:B------:R-:W-:Y:S01]  /*0e40*/  IADD3 R46, P4, R28, R47, RZ ;  /* 0x0000002f1c2e7210 */ /* 0x000fe20007f9e0ff */
[----:B------:R-:W-:-:S03]  /*0e50*/  IMAD.X R57, R29, 0x1, R51, P5 ;  /* 0x000000011d397824 */ /* 0x000fc600028e0633 */
[----:B------:R-:W-:Y:S02]  /*0e60*/  IADD3.X R47, R29, R13, RZ, P4, !PT ;  /* 0x0000000d1d2f7210 */ /* 0x000fe400027fe4ff */
[----:B------:R-:W-:-:S06]  /*0e70*/  CS2R R28, SRZ ;  /* 0x00000000001c7805 */ /* 0x000fcc000001ff00 */
[----:B------:R0:W2:Y:S02]  /*0e80*/  @!P2 LDG.E.EL.64 R28, desc[UR6][R14.64] ;  /* 0x000000060e1ca981 */ /* 0x0000a4000c2e1b00 */
[----:B0-----:R-:W-:-:S06]  /*0e90*/  CS2R R14, SRZ ;  /* 0x00000000000e7805 */ /* 0x001fcc000001ff00 */
[----:B------:R0:W3:Y:S01]  /*0ea0*/  @!P2 LDG.E.EL.64 R14, desc[UR6][R18.64] ;  /* 0x00000006120ea981 */ /* 0x0000e2000c2e1b00 */
[----:B------:R-:W-:Y:S01]  /*0eb0*/  MOV R45, RZ ;  /* 0x000000ff002d7202 */ /* 0x000fe20000000f00 */
[----:B------:R-:W-:Y:S01]  /*0ec0*/  IMAD.WIDE R26, R12, 0x4, R26 ;  /* 0x000000040c1a7825 */ /* 0x000fe200078e021a */
[----:B------:R-:W-:-:S03]  /*0ed0*/  SHF.R.S32.HI R11, RZ, 0x9, R11 ;  /* 0x00000009ff0b7819 */ /* 0x000fc6000001140b */
[----:B------:R-:W-:Y:S01]  /*0ee0*/  IMAD.WIDE R22, R12, 0x4, R22 ;  /* 0x000000040c167825 */ /* 0x000fe200078e0216 */
[----:B------:R1:W4:Y:S01]  /*0ef0*/  @!P0 LDG.E.EL R45, desc[UR6][R54.64] ;  /* 0x00000006362d8981 */ /* 0x000322000c2e1900 */
[C---:B------:R-:W-:Y:S02]  /*0f00*/  LEA R12, R11.reuse, R12, 0xf ;  /* 0x0000000c0b0c7211 */ /* 0x040fe400078e78ff */
[----:B------:R-:W-:Y:S02]  /*0f10*/  IMAD.SHL.U32 R11, R11, 0x2000, RZ ;  /* 0x000020000b0b7824 */ /* 0x000fe400078e00ff */
[-C--:B------:R-:W-:Y:S01]  /*0f20*/  LEA R4, R4, R12.reuse, 0x9 ;  /* 0x0000000c04047211 */ /* 0x080fe200078e48ff */
[--C-:B------:R-:W-:Y:S01]  /*0f30*/  IMAD R2, R2, 0x200, R12.reuse ;  /* 0x0000020002027824 */ /* 0x100fe200078e020c */
[----:B------:R-:W-:Y:S01]  /*0f40*/  LEA R7, R7, R12, 0x9 ;  /* 0x0000000c07077211 */ /* 0x000fe200078e48ff */
[----:B------:R-:W-:Y:S02]  /*0f50*/  IMAD R9, R9, 0x200, R12 ;  /* 0x0000020009097824 */ /* 0x000fe400078e020c */
[----:B------:R-:W-:Y:S01]  /*0f60*/  IMAD.WIDE R16, R11, 0x4, R16 ;  /* 0x000000040b107825 */ /* 0x000fe200078e0210 */
[----:B0-----:R-:W-:-:S03]  /*0f70*/  CS2R R18, SRZ ;  /* 0x0000000000127805 */ /* 0x001fc6000001ff00 */
[----:B------:R-:W-:-:S04]  /*0f80*/  IMAD.WIDE R20, R11, 0x4, R20 ;  /* 0x000000040b147825 */ /* 0x000fc800078e0214 */
[----:B------:R-:W-:-:S04]  /*0f90*/  IMAD.WIDE R24, R11, 0x4, R24 ;  /* 0x000000040b187825 */ /* 0x000fc800078e0218 */
[----:B------:R-:W-:Y:S01]  /*0fa0*/  IMAD.WIDE R32, R11, 0x4, R32 ;  /* 0x000000040b207825 */ /* 0x000fe200078e0220 */
[----:B--2---:R-:W-:-:S04]  /*0fb0*/  SHF.R.U32.HI R43, RZ, 0x1d, R29 ;  /* 0x0000001dff2b7819 */ /* 0x004fc8000001161d */
[----:B------:R-:W-:-:S04]  /*0fc0*/  LOP3.LUT R43, R43, 0x4, RZ, 0xc0, !PT ;  /* 0x000000042b2b7812 */ /* 0x000fc800078ec0ff */
[----:B------:R-:W-:Y:S02]  /*0fd0*/  IADD3 R30, P4, R28, R43, RZ ;  /* 0x0000002b1c1e7210 */ /* 0x000fe40007f9e0ff */
[----:B---3--:R-:W-:-:S04]  /*0fe0*/  SHF.R.U32.HI R13, RZ, 0x1d, R15 ;  /* 0x0000001dff0d7819 */ /* 0x008fc8000001160f */
[----:B------:R-:W-:Y:S02]  /*0ff0*/  LOP3.LUT R13, R13, 0x4, RZ, 0xc0, !PT ;  /* 0x000000040d0d7812 */ /* 0x000fe400078ec0ff */
[----:B------:R-:W-:Y:S02]  /*1000*/  IADD3.X R43, RZ, R29, RZ, P4, !PT ;  /* 0x0000001dff2b7210 */ /* 0x000fe400027fe4ff */
[----:B------:R-:W-:Y:S02]  /*1010*/  IADD3 R28, P4, R14, R13, RZ ;  /* 0x0000000d0e1c7210 */ /* 0x000fe40007f9e0ff */
[C---:B------:R-:W-:Y:S02]  /*1020*/  SHF.L.U32 R51, R30.reuse, 0xd, RZ ;  /* 0x0000000d1e337819 */ /* 0x040fe400000006ff */
[----:B------:R-:W-:Y:S01]  /*1030*/  SHF.L.U64.HI R13, R30, 0xd, R43 ;  /* 0x0000000d1e0d7819 */ /* 0x000fe2000001022b */
[----:B------:R-:W-:Y:S01]  /*1040*/  IMAD.X R29, RZ, RZ, R15, P4 ;  /* 0x000000ffff1d7224 */ /* 0x000fe200020e060f */
[----:B-1----:R-:W-:Y:S01]  /*1050*/  IADD3 R54, P4, R26, R51, RZ ;  /* 0x000000331a367210 */ /* 0x002fe20007f9e0ff */
[----:B------:R-:W-:-:S03]  /*1060*/  IMAD.SHL.U32 R43, R28, 0x2000, RZ ;  /* 0x000020001c2b7824 */ /* 0x000fc600078e00ff */
[----:B------:R-:W-:Y:S02]  /*1070*/  IADD3.X R55, R27, R13, RZ, P4, !PT ;  /* 0x0000000d1b377210 */ /* 0x000fe400027fe4ff */
[----:B------:R-:W-:Y:S02]  /*1080*/  IADD3 R50, P4, R22, R51, RZ ;  /* 0x0000003316327210 */ /* 0x000fe40007f9e0ff */
[----:B------:R-:W-:Y:S02]  /*1090*/  CS2R R14, SRZ ;  /* 0x00000000000e7805 */ /* 0x000fe4000001ff00 */
[----:B------:R-:W-:Y:S02]  /*10a0*/  IADD3.X R51, R23, R13, RZ, P4, !PT ;  /* 0x0000000d17337210 */ /* 0x000fe400027fe4ff */
[----:B------:R-:W-:Y:S02]  /*10b0*/  CS2R R12, SRZ ;  /* 0x00000000000c7805 */ /* 0x000fe4000001ff00 */
[----:B------:R-:W-:-:S02]  /*10c0*/  SHF.L.U64.HI R29, R28, 0xd, R29 ;  /* 0x0000000d1c1d7819 */ /* 0x000fc4000001021d */
[----:B------:R-:W-:Y:S02]  /*10d0*/  IADD3 R48, P5, R26, R43, RZ ;  /* 0x0000002b1a307210 */ /* 0x000fe40007fbe0ff */
[----:B------:R0:W2:Y:S03]  /*10e0*/  @!P1 LDG.E.128 R12, desc[UR6][R16.64] ;  /* 0x00000006100c9981 */ /* 0x0000a6000c1e1d00 */
[----:B------:R-:W-:Y:S01]  /*10f0*/  IMAD.X R49, R27, 0x1, R29, P5 ;  /* 0x000000011b317824 */ /* 0x000fe200028e061d */
[----:B------:R-:W-:Y:S02]  /*1100*/  IADD3 R42, P5, R22, R43, RZ ;  /* 0x0000002b162a7210 */ /* 0x000fe40007fbe0ff */
[----:B0-----:R-:W-:-:S03]  /*1110*/  CS2R R16, SRZ ;  /* 0x0000000000107805 */ /* 0x001fc6000001ff00 */
[----:B------:R-:W-:Y:S01]  /*1120*/  IMAD.X R43, R23, 0x1, R29, P5 ;  /* 0x00000001172b7824 */ /* 0x000fe200028e061d */
[----:B------:R-:W-:Y:S02]  /*1130*/  CS2R R22, SRZ ;  /* 0x0000000000167805 */ /* 0x000fe4000001ff00 */
[----:B------:R0:W2:Y:S01]  /*1140*/  @!P1 LDG.E.128 R16, desc[UR6][R20.64] ;  /* 0x0000000614109981 */ /* 0x0000a2000c1e1d00 */
[----:B------:R-:W-:Y:S02]  /*1150*/  CS2R R26, SRZ ;  /* 0x00000000001a7805 */ /* 0x000fe4000001ff00 */
[----:B0-----:R-:W-:-:S06]  /*1160*/  CS2R R20, SRZ ;  /* 0x0000000000147805 */ /* 0x001fcc000001ff00 */
[----:B------:R0:W3:Y:S02]  /*1170*/  @!P1 LDG.E.128 R20, desc[UR6][R24.64] ;  /* 0x0000000618149981 */ /* 0x0000e4000c1e1d00 */
[----:B0-----:R-:W-:-:S06]  /*1180*/  CS2R R24, SRZ ;  /* 0x0000000000187805 */ /* 0x001fcc000001ff00 */
[----:B------:R-:W3:Y:S01]  /*1190*/  @!P1 LDG.E.128 R24, desc[UR6][R32.64] ;  /* 0x0000000620189981 */ /* 0x000ee2000c1e1d00 */
[----:B------:R-:W-:-:S04]  /*11a0*/  IMAD.WIDE R58, R11, 0x4, R58 ;  /* 0x000000040b3a7825 */ /* 0x000fc800078e023a */
        /* <DEDUP_REMOVED lines=11> */
[----:B--2---:R-:W-:Y:S01]  /*1260*/  FADD R28, R17, -R13 ;  /* 0x8000000d111c7221 */ /* 0x004fe20000000000 */
[----:B------:R-:W-:-:S03]  /*1270*/  FADD R11, R16, -R12 ;  /* 0x8000000c100b7221 */ /* 0x000fc60000000000 */
[-C--:B------:R-:W-:Y:S01]  /*1280*/  FFMA R28, R28, R35.reuse, R13 ;  /* 0x000000231c1c7223 */ /* 0x080fe2000000000d */
[-C--:B------:R-:W-:Y:S01]  /*1290*/  FFMA R11, R11, R35.reuse, R12 ;  /* 0x000000230b0b7223 */ /* 0x080fe2000000000c */
[--C-:B------:R-:W-:Y:S01]  /*12a0*/  FADD R29, R18, -R14.reuse ;  /* 0x8000000e121d7221 */ /* 0x100fe20000000000 */
[--C-:B------:R-:W-:Y:S01]  /*12b0*/  FADD R30, R19, -R15.reuse ;  /* 0x8000000f131e7221 */ /* 0x100fe20000000000 */
[----:B------:R-:W-:Y:S02]  /*12c0*/  CS2R R16, SRZ ;  /* 0x0000000000107805 */ /* 0x000fe4000001ff00 */
[-C--:B------:R-:W-:Y:S01]  /*12d0*/  FFMA R29, R29, R35.reuse, R14 ;  /* 0x000000231d1d7223 */ /* 0x080fe2000000000e */
[----:B------:R-:W-:Y:S01]  /*12e0*/  FFMA R30, R30, R35, R15 ;  /* 0x000000231e1e7223 */ /* 0x000fe2000000000f */
[----:B------:R-:W-:Y:S02]  /*12f0*/  CS2R R14, SRZ ;  /* 0x00000000000e7805 */ /* 0x000fe4000001ff00 */
[----:B------:R-:W-:-:S06]  /*1300*/  CS2R R18, SRZ ;  /* 0x0000000000127805 */ /* 0x000fcc000001ff00 */
[----:B------:R-:W2:Y:S01]  /*1310*/  @!P0 LDG.E.128 R16, desc[UR6][R36.64] ;  /* 0x0000000624108981 */ /* 0x000ea2000c1e1d00 */
[----:B---3--:R-:W-:Y:S01]  /*1320*/  FADD R13, R24, -R20 ;  /* 0x80000014180d7221 */ /* 0x008fe20000000000 */
[----:B------:R-:W-:-:S03]  /*1330*/  FADD R12, R25, -R21 ;  /* 0x80000015190c7221 */ /* 0x000fc60000000000 */
[-C--:B------:R-:W-:Y:S01]  /*1340*/  FFMA R32, R13, R35.reuse, R20 ;  /* 0x000000230d207223 */ /* 0x080fe20000000014 */
[----:B------:R-:W-:Y:S01]  /*1350*/  FFMA R33, R12, R35, R21 ;  /* 0x000000230c217223 */ /* 0x000fe20000000015 */
[----:B------:R-:W-:Y:S01]  /*1360*/  FADD R13, R26, -R22 ;  /* 0x800000161a0d7221 */ /* 0x000fe20000000000 */
[----:B------:R-:W-:-:S03]  /*1370*/  FADD R12, R27, -R23 ;  /* 0x800000171b0c7221 */ /* 0x000fc60000000000 */
[-C--:B------:R-:W-:Y:S01]  /*1380*/  FFMA R34, R13, R35.reuse, R22 ;  /* 0x000000230d227223 */ /* 0x080fe20000000016 */
[----:B------:R-:W-:Y:S01]  /*1390*/  FFMA R35, R12, R35, R23 ;  /* 0x000000230c237223 */ /* 0x000fe20000000017 */
[----:B------:R-:W-:-:S06]  /*13a0*/  CS2R R12, SRZ ;  /* 0x00000000000c7805 */ /* 0x000fcc000001ff00 */
[----:B------:R-:W2:Y:S01]  /*13b0*/  @!P0 LDG.E.128 R12, desc[UR6][R60.64] ;  /* 0x000000063c0c8981 */ /* 0x000ea2000c1e1d00 */
[----:B------:R-:W-:Y:S02]  /*13c0*/  CS2R R22, SRZ ;  /* 0x0000000000167805 */ /* 0x000fe4000001ff00 */
[----:B------:R-:W-:Y:S02]  /*13d0*/  CS2R R24, SRZ ;  /* 0x0000000000187805 */ /* 0x000fe4000001ff00 */
[----:B------:R-:W-:-:S06]  /*13e0*/  CS2R R26, SRZ ;  /* 0x00000000001a7805 */ /* 0x000fcc000001ff00 */
[----:B------:R-:W3:Y:S01]  /*13f0*/  @!P0 LDG.E.128 R24, desc[UR6][R40.64] ;  /* 0x0000000628188981 */ /* 0x000ee2000c1e1d00 */
[----:B--2---:R-:W-:-:S04]  /*1400*/  FADD R21, R16, -R12 ;  /* 0x8000000c10157221 */ /* 0x004fc80000000000 */
[----:B----4-:R-:W-:Y:S01]  /*1410*/  FFMA R36, R21, R45, R12 ;  /* 0x0000002d15247223 */ /* 0x010fe2000000000c */
[----:B------:R-:W-:-:S06]  /*1420*/  CS2R R20, SRZ ;  /* 0x0000000000147805 */ /* 0x000fcc000001ff00 */
[----:B------:R0:W3:Y:S01]  /*1430*/  @!P0 LDG.E.128 R20, desc[UR6][R38.64] ;  /* 0x0000000626148981 */ /* 0x0000e2000c1e1d00 */
[----:B------:R-:W-:-:S04]  /*1440*/  FADD R16, R17, -R13 ;  /* 0x8000000d11107221 */ /* 0x000fc80000000000 */
[----:B------:R-:W-:Y:S01]  /*1450*/  FFMA R37, R16, R45, R13 ;  /* 0x0000002d10257223 */ /* 0x000fe2000000000d */
[----:B------:R-:W-:Y:S01]  /*1460*/  FADD R13, R18, -R14 ;  /* 0x8000000e120d7221 */ /* 0x000fe20000000000 */
[----:B------:R-:W-:-:S03]  /*1470*/  FADD R12, R19, -R15 ;  /* 0x8000000f130c7221 */ /* 0x000fc60000000000 */
[-C--:B0-----:R-:W-:Y:S01]  /*1480*/  FFMA R38, R13, R45.reuse, R14 ;  /* 0x0000002d0d267223 */ /* 0x081fe2000000000e */
[-C--:B------:R-:W-:Y:S01]  /*1490*/  FFMA R39, R12, R45.reuse, R15 ;  /* 0x0000002d0c277223 */ /* 0x080fe2000000000f */
[--C-:B---3--:R-:W-:Y:S01]  /*14a0*/  FADD R13, R24, -R20.reuse ;  /* 0x80000014180d7221 */ /* 0x108fe20000000000 */
[----:B------:R-:W-:Y:S01]  /*14b0*/  FADD R12, R25, -R21 ;  /* 0x80000015190c7221 */ /* 0x000fe20000000000 */
[----:B------:R-:W-:Y:S02]  /*14c0*/  FADD R14, R27, -R23 ;  /* 0x800000171b0e7221 */ /* 0x000fe40000000000 */
[-C--:B------:R-:W-:Y:S01]  /*14d0*/  FFMA R40, R13, R45.reuse, R20 ;  /* 0x0000002d0d287223 */ /* 0x080fe20000000014 */
[--C-:B------:R-:W-:Y:S01]  /*14e0*/  FADD R13, R26, -R22.reuse ;  /* 0x800000161a0d7221 */ /* 0x100fe20000000000 */
[-C--:B------:R-:W-:Y:S01]  /*14f0*/  FFMA R41, R12, R45.reuse, R21 ;  /* 0x0000002d0c297223 */ /* 0x080fe20000000015 */
[----:B------:R-:W-:Y:S02]  /*1500*/  CS2R R20, SRZ ;  /* 0x0000000000147805 */ /* 0x000fe4000001ff00 */
[-C--:B------:R-:W-:Y:S01]  /*1510*/  FFMA R44, R13, R45.reuse, R22 ;  /* 0x0000002d0d2c7223 */ /* 0x080fe20000000016 */
[----:B------:R-:W-:Y:S01]  /*1520*/  FFMA R45, R14, R45, R23 ;  /* 0x0000002d0e2d7223 */ /* 0x000fe20000000017 */
[----:B------:R-:W-:-:S02]  /*1530*/  CS2R R22, SRZ ;  /* 0x0000000000167805 */ /* 0x000fc4000001ff00 */
[----:B------:R-:W-:Y:S02]  /*1540*/  CS2R R24, SRZ ;  /* 0x0000000000187805 */ /* 0x000fe4000001ff00 */
[----:B------:R-:W-:Y:S02]  /*1550*/  CS2R R26, SRZ ;  /* 0x00000000001a7805 */ /* 0x000fe4000001ff00 */
[----:B------:R-:W2:Y:S04]  /*1560*/  @!P3 LDG.E.128 R20, desc[UR6][R58.64] ;  /* 0x000000063a14b981 */ /* 0x000ea8000c1e1d00 */
[----:B------:R-:W2:Y:S01]  /*1570*/  @!P3 LDG.E.128 R24, desc[UR6][R46.64] ;  /* 0x000000062e18b981 */ /* 0x000ea2000c1e1d00 */
[----:B------:R-:W-:Y:S02]  /*1580*/  CS2R R16, SRZ ;  /* 0x0000000000107805 */ /* 0x000fe4000001ff00 */
[----:B------:R-:W-:-:S02]  /*1590*/  CS2R R18, SRZ ;  /* 0x0000000000127805 */ /* 0x000fc4000001ff00 */
[----:B------:R-:W-:-:S04]  /*15a0*/  CS2R R14, SRZ ;  /* 0x00000000000e7805 */ /* 0x000fc8000001ff00 */
[----:B------:R0:W3:Y:S01]  /*15b0*/  @!P3 LDG.E.128 R16, desc[UR6][R52.64] ;  /* 0x000000063410b981 */ /* 0x0000e2000c1e1d00 */
[----:B--2---:R-:W-:Y:S01]  /*15c0*/  FADD R13, R24, -R20 ;  /* 0x80000014180d7221 */ /* 0x004fe20000000000 */
[----:B------:R-:W-:-:S03]  /*15d0*/  FADD R12, R25, -R21 ;  /* 0x80000015190c7221 */ /* 0x000fc60000000000 */
[-C--:B------:R-:W-:Y:S01]  /*15e0*/  FFMA R46, R13, R31.reuse, R20 ;  /* 0x0000001f0d2e7223 */ /* 0x080fe20000000014 */
[----:B------:R-:W-:Y:S01]  /*15f0*/  FADD R13, R26, -R22 ;  /* 0x800000161a0d7221 */ /* 0x000fe20000000000 */
[----:B------:R-:W-:-:S03]  /*1600*/  FFMA R47, R12, R31, R21 ;  /* 0x0000001f0c2f7223 */ /* 0x000fc60000000015 */
[----:B0-----:R-:W-:Y:S01]  /*1610*/  FFMA R52, R13, R31, R22 ;  /* 0x0000001f0d347223 */ /* 0x001fe20000000016 */
[----:B------:R-:W-:-:S06]  /*1620*/  CS2R R12, SRZ ;  /* 0x00000000000c7805 */ /* 0x000fcc000001ff00 */
[----:B------:R-:W3:Y:S01]  /*1630*/  @!P3 LDG.E.128 R12, desc[UR6][R56.64] ;  /* 0x00000006380cb981 */ /* 0x000ee2000c1e1d00 */
[--C-:B------:R-:W-:Y:S01]  /*1640*/  FADD R20, R27, -R23.reuse ;  /* 0x800000171b147221 */ /* 0x100fe20000000000 */
[----:B------:R-:W-:Y:S02]  /*1650*/  CS2R R24, SRZ ;  /* 0x0000000000187805 */ /* 0x000fe4000001ff00 */
[----:B------:R-:W-:Y:S01]  /*1660*/  CS2R R26, SRZ ;  /* 0x00000000001a7805 */ /* 0x000fe2000001ff00 */
[----:B------:R-:W-:Y:S01]  /*1670*/  FFMA R53, R20, R31, R23 ;  /* 0x0000001f14357223 */ /* 0x000fe20000000017 */
[----:B------:R-:W-:-:S04]  /*1680*/  CS2R R22, SRZ ;  /* 0x0000000000167805 */ /* 0x000fc8000001ff00 */
[----:B------:R-:W2:Y:S01]  /*1690*/  @!P2 LDG.E.128 R24, desc[UR6][R50.64] ;  /* 0x000000063218a981 */ /* 0x000ea2000c1e1d00 */
[----:B---3--:R-:W-:-:S04]  /*16a0*/  FADD R21, R12, -R16 ;  /* 0x800000100c157221 */ /* 0x008fc80000000000 */
[----:B------:R-:W-:Y:S01]  /*16b0*/  FFMA R56, R21, R31, R16 ;  /* 0x0000001f15387223 */ /* 0x000fe20000000010 */
[----:B------:R-:W-:-:S06]  /*16c0*/  CS2R R20, SRZ ;  /* 0x0000000000147805 */ /* 0x000fcc000001ff00 */
[----:B------:R0:W2:Y:S01]  /*16d0*/  @!P2 LDG.E.128 R20, desc[UR6][R54.64] ;  /* 0x000000063614a981 */ /* 0x0000a2000c1e1d00 */
[----:B------:R-:W-:Y:S01]  /*16e0*/  FADD R12, R13, -R17 ;  /* 0x800000110d0c7221 */ /* 0x000fe20000000000 */
[----:B------:R-:W-:-:S03]  /*16f0*/  FADD R13, R14, -R18 ;  /* 0x800000120e0d7221 */ /* 0x000fc60000000000 */
[-C--:B0-----:R-:W-:Y:S01]  /*1700*/  FFMA R54, R12, R31.reuse, R17 ;  /* 0x0000001f0c367223 */ /* 0x081fe20000000011 */
[--C-:B------:R-:W-:Y:S01]  /*1710*/  FADD R12, R15, -R19.reuse ;  /* 0x800000130f0c7221 */ /* 0x100fe20000000000 */
[-C--:B------:R-:W-:Y:S01]  /*1720*/  FFMA R55, R13, R31.reuse, R18 ;  /* 0x0000001f0d377223 */ /* 0x080fe20000000012 */
[----:B------:R-:W-:Y:S02]  /*1730*/  CS2R R14, SRZ ;  /* 0x00000000000e7805 */ /* 0x000fe4000001ff00 */
[----:B------:R-:W-:Y:S01]  /*1740*/  FFMA R31, R12, R31, R19 ;  /* 0x0000001f0c1f7223 */ /* 0x000fe20000000013 */
[----:B------:R-:W-:Y:S02]  /*1750*/  CS2R R12, SRZ ;  /* 0x00000000000c7805 */ /* 0x000fe4000001ff00 */
[----:B------:R-:W-:-:S04]  /*1760*/  CS2R R18, SRZ ;  /* 0x0000000000127805 */ /* 0x000fc8000001ff00 */
[----:B------:R-:W3:Y:S01]  /*1770*/  @!P2 LDG.E.128 R12, desc[UR6][R48.64] ;  /* 0x00000006300ca981 */ /* 0x000ee2000c1e1d00 */
[----:B--2---:R-:W-:Y:S01]  /*1780*/  FADD R17, R24, -R20 ;  /* 0x8000001418117221 */ /* 0x004fe20000000000 */
[----:B------:R-:W-:-:S03]  /*1790*/  FADD R16, R25, -R21 ;  /* 0x8000001519107221 */ /* 0x000fc60000000000 */
[-C--:B------:R-:W-:Y:S01]  /*17a0*/  FFMA R24, R17, R3.reuse, R20 ;  /* 0x0000000311187223 */ /* 0x080fe20000000014 */
[----:B------:R-:W-:Y:S01]  /*17b0*/  FFMA R25, R16, R3, R21 ;  /* 0x0000000310197223 */ /* 0x000fe20000000015 */
[----:B------:R-:W-:Y:S01]  /*17c0*/  CS2R R16, SRZ ;  /* 0x0000000000107805 */ /* 0x000fe2000001ff00 */
[----:B------:R-:W0:Y:S05]  /*17d0*/  LDC.64 R20, c[0x0][0x250] ;  /* 0x00009400ff147b82 */ /* 0x000e2a0000000a00 */
[----:B------:R-:W3:Y:S01]  /*17e0*/  @!P2 LDG.E.128 R16, desc[UR6][R42.64] ;  /* 0x000000062a10a981 */ /* 0x000ee2000c1e1d00 */
[----:B0-----:R-:W-:-:S06]  /*17f0*/  IMAD.WIDE R20, R6, 0x4, R20 ;  /* 0x0000000406147825 */ /* 0x001fcc00078e0214 */
[----:B------:R0:W2:Y:S01]  /*1800*/  LDG.E.EL R20, desc[UR6][R20.64] ;  /* 0x0000000614147981 */ /* 0x0000a2000c2e1900 */
[----:B------:R-:W-:Y:S01]  /*1810*/  FADD R32, -R11, R32 ;  /* 0x000000200b207221 */ /* 0x000fe20000000100 */
[----:B------:R-:W-:-:S03]  /*1820*/  FADD R33, -R28, R33 ;  /* 0x000000211c217221 */ /* 0x000fc60000000100 */
[-C--:B------:R-:W-:Y:S01]  /*1830*/  FFMA R11, R32, R0.reuse, R11 ;  /* 0x00000000200b7223 */ /* 0x080fe2000000000b */
[----:B------:R-:W-:Y:S02]  /*1840*/  FFMA R28, R33, R0, R28 ;  /* 0x00000000211c7223 */ /* 0x000fe4000000001c */
[----:B------:R-:W1:Y:S01]  /*1850*/  LDC.64 R32, c[0x0][0x210] ;  /* 0x00008400ff207b82 */ /* 0x000e620000000a00 */
[----:B------:R-:W-:Y:S01]  /*1860*/  FADD R34, -R29, R34 ;  /* 0x000000221d227221 */ /* 0x000fe20000000100 */
[----:B------:R-:W-:-:S03]  /*1870*/  FADD R35, -R30, R35 ;  /* 0x000000231e237221 */ /* 0x000fc60000000100 */
[-C--:B------:R-:W-:Y:S01]  /*1880*/  FFMA R29, R34, R0.reuse, R29 ;  /* 0x00000000221d7223 */ /* 0x080fe2000000001d */
[----:B------:R-:W-:Y:S01]  /*1890*/  FFMA R0, R35, R0, R30 ;  /* 0x0000000023007223 */ /* 0x000fe2000000001e */
[----:B------:R-:W-:Y:S01]  /*18a0*/  FADD R35, -R36, R40 ;  /* 0x0000002824237221 */ /* 0x000fe20000000100 */
[----:B------:R-:W-:Y:S01]  /*18b0*/  FADD R30, -R37, R41 ;  /* 0x00000029251e7221 */ /* 0x000fe20000000100 */
[----:B------:R-:W-:Y:S02]  /*18c0*/  FADD R41, -R38, R44 ;  /* 0x0000002c26297221 */ /* 0x000fe40000000100 */
[-C--:B------:R-:W-:Y:S01]  /*18d0*/  FFMA R6, R35, R8.reuse, R36 ;  /* 0x0000000823067223 */ /* 0x080fe20000000024 */
[----:B------:R-:W-:Y:S01]  /*18e0*/  FADD R35, -R46, R56 ;  /* 0x000000382e237221 */ /* 0x000fe20000000100 */
[----:B------:R-:W-:Y:S01]  /*18f0*/  FADD R34, -R39, R45 ;  /* 0x0000002d27227221 */ /* 0x000fe20000000100 */
[-C--:B0-----:R-:W-:Y:S01]  /*1900*/  FFMA R21, R30, R8.reuse, R37 ;  /* 0x000000081e157223 */ /* 0x081fe20000000025 */
[----:B------:R-:W-:Y:S01]  /*1910*/  FFMA R30, R41, R8, R38 ;  /* 0x00000008291e7223 */ /* 0x000fe20000000026 */
[----:B------:R-:W-:Y:S01]  /*1920*/  FFMA R48, R35, R10, R46 ;  /* 0x0000000a23307223 */ /* 0x000fe2000000002e */
[----:B------:R-:W-:Y:S01]  /*1930*/  FADD R54, -R47, R54 ;  /* 0x000000362f367221 */ /* 0x000fe20000000100 */
[----:B------:R-:W-:Y:S01]  /*1940*/  FADD R55, -R52, R55 ;  /* 0x0000003734377221 */ /* 0x000fe20000000100 */
[----:B------:R-:W-:Y:S01]  /*1950*/  FFMA R8, R34, R8, R39 ;  /* 0x0000000822087223 */ /* 0x000fe20000000027 */
[----:B------:R-:W-:Y:S01]  /*1960*/  FADD R35, R26, -R22 ;  /* 0x800000161a237221 */ /* 0x000fe20000000000 */
[----:B------:R-:W-:Y:S01]  /*1970*/  FADD R56, R27, -R23 ;  /* 0x800000171b387221 */ /* 0x000fe20000000000 */
[----:B------:R-:W-:Y:S01]  /*1980*/  FADD R34, -R53, R31 ;  /* 0x0000001f35227221 */ /* 0x000fe20000000100 */
[----:B------:R-:W-:Y:S01]  /*1990*/  HFMA2.MMA R44, -RZ, RZ, 0, 0 ;  /* 0x00000000ff2c7435 */ /* 0x000fe200000001ff */
[-C--:B------:R-:W-:Y:S01]  /*19a0*/  FFMA R49, R54, R10.reuse, R47 ;  /* 0x0000000a36317223 */ /* 0x080fe2000000002f */
[-C--:B------:R-:W-:Y:S01]  /*19b0*/  FFMA R52, R55, R10.reuse, R52 ;  /* 0x0000000a37347223 */ /* 0x080fe20000000034 */
[----:B------:R-:W-:Y:S01]  /*19c0*/  FFMA R56, R56, R3, R23 ;  /* 0x0000000338387223 */ /* 0x000fe20000000017 */
[----:B------:R-:W-:Y:S01]  /*19d0*/  FFMA R10, R34, R10, R53 ;  /* 0x0000000a220a7223 */ /* 0x000fe20000000035 */
[----:B-1----:R-:W-:Y:S01]  /*19e0*/  IMAD.WIDE R26, R2, 0x4, R32 ;  /* 0x00000004021a7825 */ /* 0x002fe200078e0220 */
[----:B------:R-:W-:-:S02]  /*19f0*/  MOV R34, RZ ;  /* 0x000000ff00227202 */ /* 0x000fc40000000f00 */
[----:B------:R-:W-:Y:S02]  /*1a00*/  CS2R R36, SRZ ;  /* 0x0000000000247805 */ /* 0x000fe4000001ff00 */
[----:B------:R-:W-:Y:S01]  /*1a10*/  CS2R R38, SRZ ;  /* 0x0000000000267805 */ /* 0x000fe2000001ff00 */
[--C-:B------:R-:W-:Y:S01]  /*1a20*/  IMAD.WIDE R50, R7, 0x4, R32.reuse ;  /* 0x0000000407327825 */ /* 0x100fe200078e0220 */
[----:B------:R-:W-:Y:S02]  /*1a30*/  CS2R R40, SRZ ;  /* 0x0000000000287805 */ /* 0x000fe4000001ff00 */
[----:B------:R-:W-:Y:S02]  /*1a40*/  CS2R R42, SRZ ;  /* 0x00000000002a7805 */ /* 0x000fe4000001ff00 */
[----:B------:R-:W-:Y:S01]  /*1a50*/  CS2R R46, SRZ ;  /* 0x00000000002e7805 */ /* 0x000fe2000001ff00 */
[----:B------:R-:W-:Y:S01]  /*1a60*/  IMAD.WIDE R54, R9, 0x4, R32 ;  /* 0x0000000409367825 */ /* 0x000fe200078e0220 */
[----:B------:R-:W4:Y:S03]  /*1a70*/  @!P0 LDG.E.EL.128 R36, desc[UR6][R26.64] ;  /* 0x000000061a248981 */ /* 0x000f26000c2e1d00 */
[----:B------:R-:W-:Y:S01]  /*1a80*/  IMAD.MOV.U32 R45, RZ, RZ, RZ ;  /* 0x000000ffff2d7224 */ /* 0x000fe200078e00ff */
[----:B------:R-:W5:Y:S05]  /*1a90*/  @!P3 LDG.E.EL.128 R40, desc[UR6][R50.64] ;  /* 0x000000063228b981 */ /* 0x000f6a000c2e1d00 */
[----:B------:R-:W5:Y:S01]  /*1aa0*/  @!P2 LDG.E.EL.128 R44, desc[UR6][R54.64] ;  /* 0x00000006362ca981 */ /* 0x000f62000c2e1d00 */
[----:B------:R-:W0:Y:S01]  /*1ab0*/  S2UR UR5, SR_CgaCtaId ;  /* 0x00000000000579c3 */ /* 0x000e220000008800 */
[----:B---3--:R-:W-:Y:S01]  /*1ac0*/  FADD R31, R16, -R12 ;  /* 0x8000000c101f7221 */ /* 0x008fe20000000000 */
[----:B------:R-:W-:Y:S01]  /*1ad0*/  FFMA R16, R35, R3, R22 ;  /* 0x0000000323107223 */ /* 0x000fe20000000016 */
[----:B------:R-:W-:Y:S01]  /*1ae0*/  IMAD.WIDE R22, R4, 0x4, R32 ;  /* 0x0000000404167825 */ /* 0x000fe200078e0220 */
[----:B------:R-:W-:-:S03]  /*1af0*/  CS2R R32, SRZ ;  /* 0x0000000000207805 */ /* 0x000fc6000001ff00 */
[----:B------:R-:W-:-:S06]  /*1b00*/  IMAD.MOV.U32 R35, RZ, RZ, RZ ;  /* 0x000000ffff237224 */ /* 0x000fcc00078e00ff */
[----:B------:R-:W3:Y:S01]  /*1b10*/  @!P1 LDG.E.EL.128 R32, desc[UR6][R22.64] ;  /* 0x0000000616209981 */ /* 0x000ee2000c2e1d00 */
[----:B------:R-:W-:Y:S02]  /*1b20*/  FFMA R31, R31, R3, R12 ;  /* 0x000000031f1f7223 */ /* 0x000fe4000000000c */
[----:B------:R-:W1:Y:S01]  /*1b30*/  S2R R12, SR_TID.X ;  /* 0x00000000000c7919 */ /* 0x000e620000002100 */
[----:B------:R-:W-:Y:S02]  /*1b40*/  UMOV UR4, 0x400 ;  /* 0x0000040000047882 */ /* 0x000fe40000000000 */
[----:B0-----:R-:W-:Y:S01]  /*1b50*/  UPRMT UR4, UR5, 0x654, UR4 ;  /* 0x0000065405047896 */ /* 0x001fe20008000004 */
[----:B------:R-:W-:Y:S01]  /*1b60*/  FADD R2, R17, -R13 ;  /* 0x8000000d11027221 */ /* 0x000fe20000000000 */
[----:B-1----:R-:W-:-:S04]  /*1b70*/  LOP3.LUT R9, R12, 0xff, RZ, 0xc0, !PT ;  /* 0x000000ff0c097812 */ /* 0x002fc800078ec0ff */
[----:B------:R-:W-:-:S05]  /*1b80*/  LEA R9, R9, UR4, 0x2 ;  /* 0x0000000409097c11 */ /* 0x000fca000f8e10ff */
[----:B--2---:R-:W-:Y:S01]  /*1b90*/  STS [R9], R20 ;  /* 0x0000001409007388 */ /* 0x004fe20000000800 */
[----:B------:R-:W-:-:S04]  /*1ba0*/  SHF.L.U32 R12, R12, 0x2, RZ ;  /* 0x000000020c0c7819 */ /* 0x000fc800000006ff */
[----:B------:R-:W-:Y:S01]  /*1bb0*/  LOP3.LUT R12, R12, 0xfc, RZ, 0xc0, !PT ;  /* 0x000000fc0c0c7812 */ /* 0x000fe200078ec0ff */
[--C-:B------:R-:W-:Y:S01]  /*1bc0*/  FADD R7, R18, -R14.reuse ;  /* 0x8000000e12077221 */ /* 0x100fe20000000000 */
[----:B------:R-:W-:Y:S02]  /*1bd0*/  FADD R4, R19, -R15 ;  /* 0x8000000f13047221 */ /* 0x000fe40000000000 */
[----:B------:R-:W-:Y:S01]  /*1be0*/  LEA R12, R12, UR4, 0x2 ;  /* 0x000000040c0c7c11 */ /* 0x000fe2000f8e10ff */
[-C--:B------:R-:W-:Y:S01]  /*1bf0*/  FFMA R2, R2, R3.reuse, R13 ;  /* 0x0000000302027223 */ /* 0x080fe2000000000d */
[-C--:B------:R-:W-:Y:S01]  /*1c00*/  FFMA R7, R7, R3.reuse, R14 ;  /* 0x0000000307077223 */ /* 0x080fe2000000000e */
[----:B------:R-:W-:Y:S01]  /*1c10*/  FFMA R3, R4, R3, R15 ;  /* 0x0000000304037223 */ /* 0x000fe2000000000f */
[----:B------:R-:W-:Y:S06]  /*1c20*/  BAR.SYNC.DEFER_BLOCKING 0x0 ;  /* 0x0000000000007b1d */ /* 0x000fec0000010000 */
[----:B------:R-:W4:Y:S01]  /*1c30*/  LDS.128 R12, [R12] ;  /* 0x000000000c0c7984 */ /* 0x000f220000000c00 */
[----:B------:R-:W-:Y:S01]  /*1c40*/  FADD R2, -R25, R2 ;  /* 0x0000000219027221 */ /* 0x000fe20000000100 */
[----:B------:R-:W-:Y:S01]  /*1c50*/  FADD R31, -R24, R31 ;  /* 0x0000001f181f7221 */ /* 0x000fe20000000100 */
[----:B------:R-:W-:Y:S01]  /*1c60*/  FADD R7, -R16, R7 ;  /* 0x0000000710077221 */ /* 0x000fe20000000100 */
[----:B------:R-:W-:Y:S01]  /*1c70*/  FADD R3, -R56, R3 ;  /* 0x0000000338037221 */ /* 0x000fe20000000100 */
[-C--:B------:R-:W-:Y:S01]  /*1c80*/  FFMA R25, R2, R5.reuse, R25 ;  /* 0x0000000502197223 */ /* 0x080fe20000000019 */
[-C--:B------:R-:W-:Y:S01]  /*1c90*/  FFMA R24, R31, R5.reuse, R24 ;  /* 0x000000051f187223 */ /* 0x080fe20000000018 */
[-C--:B------:R-:W-:Y:S01]  /*1ca0*/  FFMA R2, R7, R5.reuse, R16 ;  /* 0x0000000507027223 */ /* 0x080fe20000000010 */
[----:B------:R-:W-:Y:S01]  /*1cb0*/  FFMA R5, R3, R5, R56 ;  /* 0x0000000503057223 */ /* 0x000fe20000000038 */
[C---:B----4-:R-:W-:Y:S01]  /*1cc0*/  FADD R7, R12.reuse, R36 ;  /* 0x000000240c077221 */ /* 0x050fe20000000000 */
[C---:B-----5:R-:W-:Y:S01]  /*1cd0*/  FADD R53, R12.reuse, R40 ;  /* 0x000000280c357221 */ /* 0x060fe20000000000 */
[----:B------:R-:W-:Y:S01]  /*1ce0*/  FADD R3, R12, R44 ;  /* 0x0000002c0c037221 */ /* 0x000fe20000000000 */
[C---:B------:R-:W-:Y:S01]  /*1cf0*/  FADD R20, R13.reuse, R41 ;  /* 0x000000290d147221 */ /* 0x040fe20000000000 */
[----:B------:R-:W-:Y:S01]  /*1d00*/  FADD R4, R13, R45 ;  /* 0x0000002d0d047221 */ /* 0x000fe20000000000 */
[----:B------:R-:W-:Y:S01]  /*1d10*/  FADD R9, R14, R38 ;  /* 0x000000260e097221 */ /* 0x000fe20000000000 */
[----:B------:R-:W-:-:S03]  /*1d20*/  FADD R31, R15, R39 ;  /* 0x000000270f1f7221 */ /* 0x000fc60000000000 */
[----:B------:R-:W-:Y:S01]  /*1d30*/  FADD R30, R30, R9 ;  /* 0x000000091e1e7221 */ /* 0x000fe20000000000 */
[----:B------:R-:W-:Y:S01]  /*1d40*/  FADD R31, R8, R31 ;  /* 0x0000001f081f7221 */ /* 0x000fe20000000000 */
[----:B------:R-:W-:Y:S01]  /*1d50*/  FADD R8, R24, R3 ;  /* 0x0000000318087221 */ /* 0x000fe20000000000 */
[----:B------:R-:W-:Y:S01]  /*1d60*/  FADD R9, R25, R4 ;  /* 0x0000000419097221 */ /* 0x000fe20000000000 */
[----:B---3--:R-:W-:Y:S01]  /*1d70*/  FADD R16, R12, R32 ;  /* 0x000000200c107221 */ /* 0x008fe20000000000 */
[----:B------:R-:W-:Y:S01]  /*1d80*/  FADD R17, R13, R33 ;  /* 0x000000210d117221 */ /* 0x000fe20000000000 */
[C---:B------:R-:W-:Y:S01]  /*1d90*/  FADD R18, R14.reuse, R34 ;  /* 0x000000220e127221 */ /* 0x040fe20000000000 */
[----:B------:R-:W-:Y:S01]  /*1da0*/  FADD R19, R15, R35 ;  /* 0x000000230f137221 */ /* 0x000fe20000000000 */
[----:B------:R-:W-:Y:S01]  /*1db0*/  FADD R12, R13, R37 ;  /* 0x000000250d0c7221 */ /* 0x000fe20000000000 */
[----:B------:R-:W-:Y:S01]  /*1dc0*/  FADD R13, R14, R42 ;  /* 0x0000002a0e0d7221 */ /* 0x000fe20000000000 */
[----:B------:R-:W-:Y:S01]  /*1dd0*/  FADD R35, R15, R43 ;  /* 0x0000002b0f237221 */ /* 0x000fe20000000000 */
[----:B------:R-:W-:Y:S01]  /*1de0*/  FADD R16, R11, R16 ;  /* 0x000000100b107221 */ /* 0x000fe20000000000 */
[----:B------:R-:W-:Y:S01]  /*1df0*/  FADD R17, R28, R17 ;  /* 0x000000111c117221 */ /* 0x000fe20000000000 */
[----:B------:R-:W-:Y:S01]  /*1e00*/  FADD R18, R29, R18 ;  /* 0x000000121d127221 */ /* 0x000fe20000000000 */
[----:B------:R-:W-:Y:S01]  /*1e10*/  FADD R19, R0, R19 ;  /* 0x0000001300137221 */ /* 0x000fe20000000000 */
[----:B------:R-:W-:Y:S01]  /*1e20*/  BAR.SYNC.DEFER_BLOCKING 0x0 ;  /* 0x0000000000007b1d */ /* 0x000fe20000010000 */
[----:B------:R-:W-:Y:S01]  /*1e30*/  FADD R28, R6, R7 ;  /* 0x00000007061c7221 */ /* 0x000fe20000000000 */
[----:B------:R-:W-:Y:S01]  /*1e40*/  FADD R29, R21, R12 ;  /* 0x0000000c151d7221 */ /* 0x000fe20000000000 */
[----:B------:R-:W-:Y:S01]  /*1e50*/  FADD R32, R48, R53 ;  /* 0x0000003530207221 */ /* 0x000fe20000000000 */
[----:B------:R-:W-:Y:S01]  /*1e60*/  FADD R33, R49, R20 ;  /* 0x0000001431217221 */ /* 0x000fe20000000000 */
[----:B------:R-:W-:Y:S01]  /*1e70*/  FADD R34, R52, R13 ;  /* 0x0000000d34227221 */ /* 0x000fe20000000000 */
[----:B------:R-:W-:Y:S01]  /*1e80*/  FADD R35, R10, R35 ;  /* 0x000000230a237221 */ /* 0x000fe20000000000 */
[----:B------:R-:W-:Y:S01]  /*1e90*/  FADD R37, R14, R46 ;  /* 0x0000002e0e257221 */ /* 0x000fe20000000000 */
[----:B------:R-:W-:-:S03]  /*1ea0*/  FADD R0, R15, R47 ;  /* 0x0000002f0f007221 */ /* 0x000fc60000000000 */
[----:B------:R-:W-:Y:S01]  /*1eb0*/  FADD R10, R2, R37 ;  /* 0x00000025020a7221 */ /* 0x000fe20000000000 */
[----:B------:R-:W-:Y:S01]  /*1ec0*/  FADD R11, R5, R0 ;  /* 0x00000000050b7221 */ /* 0x000fe20000000000 */
[----:B------:R0:W-:Y:S04]  /*1ed0*/  @!P1 STG.E.128 desc[UR6][R22.64], R16 ;  /* 0x0000001016009986 */ /* 0x0001e8000c101d06 */
[----:B------:R0:W-:Y:S04]  /*1ee0*/  @!P0 STG.E.128 desc[UR6][R26.64], R28 ;  /* 0x0000001c1a008986 */ /* 0x0001e8000c101d06 */
[----:B------:R0:W-:Y:S02]  /*1ef0*/  @!P3 STG.E.128 desc[UR6][R50.64], R32 ;  /* 0x000000203200b986 */ /* 0x0001e4000c101d06 */
[----:B0-----:R-:W-:Y:S05]  /*1f00*/  @P2 EXIT ;  /* 0x000000000000294d */ /* 0x001fea0003800000 */
[----:B------:R-:W-:Y:S01]  /*1f10*/  STG.E.128 desc[UR6][R54.64], R8 ;  /* 0x0000000836007986 */ /* 0x000fe2000c101d06 */
[----:B------:R-:W-:Y:S05]  /*1f20*/  EXIT ;  /* 0x000000000000794d */ /* 0x000fea0003800000 */
.L_x_0:
[----:B------:R-:W-:-:S00]  /*1f30*/  BRA `(.L_x_0) ;  /* 0xfffffffc00fc7947 */ /* 0x000fc0000383ffff */
[----:B------:R-:W-:-:S00]  /*1f40*/  NOP ;  /* 0x0000000000007918 */ /* 0x000fc00000000000 */
        /* <DEDUP_REMOVED lines=11> */
.L_x_1:


//--------------------- .nv.shared.triton_poi_fused__unsafe_index_add_convolution_mul_sub_75 --------------------------
	.section	.nv.shared.triton_poi_fused__unsafe_index_add_convolution_mul_sub_75,"aw",@nobits
	.sectionflags	@""
	.align	16
	.zero		1024


//--------------------- .nv.constant0.triton_poi_fused__unsafe_index_add_convolution_mul_sub_75 --------------------------
	.section	.nv.constant0.triton_poi_fused__unsafe_index_add_convolution_mul_sub_75,"a",@progbits
	.sectionflags	@""
	.align	4
.nv.constant0.triton_poi_fused__unsafe_index_add_convolution_mul_sub_75:
	.zero		608
